// auto-generated by cutlass_sweep.conv — config: {"arch": "sm_100", "cluster_m": 2, "cluster_n": 1, "conv_kind": "dgrad", "dtype": "bf16", "ndim": 2, "tile_k": 64, "tile_m": 64, "tile_n": 64}
#include "cutlass/cutlass.h"
#include "cute/tensor.hpp"
#include "cutlass/kernel_hardware_info.hpp"
#include "cutlass/conv/convolution.h"
#include "cutlass/conv/dispatch_policy.hpp"
#include "cutlass/conv/collective/collective_builder.hpp"
#include "cutlass/conv/kernel/conv_universal.hpp"
#include "cutlass/conv/device/conv_universal_adapter.hpp"
#include "cutlass/epilogue/collective/collective_builder.hpp"

using namespace cute;
using Elem = cutlass::bfloat16_t;
using Acc  = float;
using LayoutAB = cutlass::layout::TensorNHWC;
using LayoutC  = cutlass::layout::TensorNHWC;
constexpr auto ConvOp = cutlass::conv::Operator::kDgrad;
using TileShape    = Shape<_64, _64, Shape<_64>>;
using ClusterShape = Shape<_2, _1, _1>;

using CollectiveEpilogue = typename cutlass::epilogue::collective::CollectiveBuilder<
    cutlass::arch::Sm100, cutlass::arch::OpClassTensorOp,
    TileShape, ClusterShape,
    cutlass::epilogue::collective::EpilogueTileAuto,
    Acc, Acc,
    Elem, LayoutC, 128 / cutlass::sizeof_bits<Elem>::value,
    Elem, LayoutC, 128 / cutlass::sizeof_bits<Elem>::value,
    cutlass::epilogue::collective::EpilogueScheduleAuto
  >::CollectiveOp;

using CollectiveMainloop = typename cutlass::conv::collective::CollectiveBuilder<
    cutlass::arch::Sm100, cutlass::arch::OpClassTensorOp, ConvOp,
    Elem, LayoutAB, 128 / cutlass::sizeof_bits<Elem>::value,
    Elem, LayoutAB, 128 / cutlass::sizeof_bits<Elem>::value,
    Acc,
    TileShape, ClusterShape,
    cutlass::conv::collective::StageCountAutoCarveout<
        static_cast<int>(sizeof(typename CollectiveEpilogue::SharedStorage))>,
    cutlass::conv::collective::KernelScheduleAuto
  >::CollectiveOp;

using ProblemShape = cutlass::conv::ConvProblemShape<
    ConvOp, CollectiveMainloop::DispatchPolicy::NumSpatialDimensions>;
using ConvKernel = cutlass::conv::kernel::ConvUniversal<
    ProblemShape, CollectiveMainloop, CollectiveEpilogue>;
using Conv = cutlass::conv::device::ConvUniversalAdapter<ConvKernel>;

auto* _anchor = &cutlass::device_kernel<ConvKernel>;


// ===== COMPILED SASS (sm_100a) =====

	.target	sm_100a

	.elftype	@"ET_EXEC"


//--------------------- .note.nv.tkinfo           --------------------------
	.section	.note.nv.tkinfo,"",@"SHT_NOTE"
	.sectionflags	@"SHF_NOTE_NV_TKINFO"
	.tkinfo
        /*0018*/ 	.word	0x00000002
        /*0030*/ 	.string	""
        /*0030*/ 	.string	"ptxas"
        /*0030*/ 	.string	"Cuda compilation tools, release 13.0, V13.0.88"
        /*0030*/ 	.string	"Build cuda_13.0.r13.0/compiler.36424714_0"
        /*0030*/ 	.string	"-arch sm_100a -m 64 "



//--------------------- .note.nv.cuinfo           --------------------------
	.section	.note.nv.cuinfo,"",@"SHT_NOTE"
	.sectionflags	@"SHF_NOTE_NV_CUINFO"
        /*0018*/ 	.short	0x0002
        /*001a*/ 	.short	0x0064
        /*001c*/ 	.short	0x0082
	.zero		2


//--------------------- .nv.info                  --------------------------
	.section	.nv.info,"",@"SHT_CUDA_INFO"
	.align	4


	//----- nvinfo : EIATTR_REGCOUNT
	.align		4
        /*0000*/ 	.byte	0x04, 0x2f
        /*0002*/ 	.short	(.L_19 - .L_18)
	.align		4
.L_18:
        /*0004*/ 	.word	index@(_ZN7cutlass13device_kernelINS_4conv6kernel13ConvUniversalINS1_16ConvProblemShapeILNS1_8OperatorE1ELi2EEENS1_10collective14CollectiveConvINS1_47MainloopSm100TmaUmmaWarpSpecializedImplicitGemmILS5_1ELi13ELi2ELi1ELi2EN4cute5tupleIJNSA_1CILi2EEENSC_ILi1EEESE_EEEEENSB_IJNSC_ILi64EEESH_NSB_IJSH_EEEEEENS_10bfloat16_tESK_NSA_8TiledMMAINSA_8MMA_AtomIJNSA_20SM100_MMA_F16BF16_SSISK_SK_fLi64ELi64ELNSA_4UMMA5MajorE0ELSP_1ELNSO_7ScaleInE0ELSQ_0EEEEEENSA_6LayoutINSB_IJSE_SE_SE_EEENSB_IJNSC_ILi0EEESV_SV_EEEEENSB_IJNSA_10UnderscoreESY_SY_EEEEENS7_6detail27Sm100ImplicitGemmTileTraitsINSA_20SM90_TMA_LOAD_IM2COLENSA_14ComposedLayoutINSA_7SwizzleILi3ELi4ELi3EEENSA_18smem_ptr_flag_bitsILi16EEENST_INSB_IJNSC_ILi8EEESH_EEENSB_IJSH_SE_EEEEEEEvEENS12_INSA_23SM90_TMA_LOAD_MULTICASTENS14_IS16_S18_NST_INSB_IJSH_S19_EEENSB_IJSE_SH_EEEEEEEvEEEENS_8epilogue10collective18CollectiveEpilogueINS1M_23Sm100TmaWarpSpecializedILi3ELi2ELi16ELb1ELb0EEEJSJ_NSB_IJNST_ISH_SE_EENST_INSC_ILi32EEESE_EEEEESK_NSB_IJNSB_IJlllEEESE_SV_EEESK_S1W_NS1M_6fusion15FusionCallbacksIS1Q_NS1X_17LinearCombinationISK_fSK_fLNS_15FloatRoundStyleE2EEESJ_S1U_JEEENSA_5SM1004TMEM4LOAD26SM100_TMEM_LOAD_16dp256b4xES13_NS14_INS15_ILi2ELi4ELi3EEES18_NST_INSB_IJS19_S1S_EEENSB_IJS1S_SE_EEEEEEENSA_17SM75_U32x4_LDSM_NENSA_21SM90_TMA_STORE_IM2COLES2B_NSA_17SM90_U32x4_STSM_NENSA_39AutoVectorizingCopyWithAssumedAlignmentILi128EEEEEEvvEEEEvNT_6ParamsE)
        /*0008*/ 	.word	0x0000005e


	//----- nvinfo : EIATTR_FRAME_SIZE
	.align		4
.L_19:
        /*000c*/ 	.byte	0x04, 0x11
        /*000e*/ 	.short	(.L_21 - .L_20)
	.align		4
.L_20:
        /*0010*/ 	.word	index@($__internal_2_$__cuda_sm10x_tcgen05_guardrail_trap_unallocated_columns_being_dealloced)
        /*0014*/ 	.word	0x00000008


	//----- nvinfo : EIATTR_FRAME_SIZE
	.align		4
.L_21:
        /*0018*/ 	.byte	0x04, 0x11
        /*001a*/ 	.short	(.L_23 - .L_22)
	.align		4
.L_22:
        /*001c*/ 	.word	index@($__internal_1_$__cuda_sm10x_tcgen05_guardrail_trap_phase_invalid_during_alloc)
        /*0020*/ 	.word	0x00000008


	//----- nvinfo : EIATTR_FRAME_SIZE
	.align		4
.L_23:
        /*0024*/ 	.byte	0x04, 0x11
        /*0026*/ 	.short	(.L_25 - .L_24)
	.align		4
.L_24:
        /*0028*/ 	.word	index@($__internal_0_$__cuda_sm10x_tcgen05_guardrail_trap_col_being_dealloced_not_returned_by_alloc)
        /*002c*/ 	.word	0x00000008


	//----- nvinfo : EIATTR_FRAME_SIZE
	.align		4
.L_25:
        /*0030*/ 	.byte	0x04, 0x11
        /*0032*/ 	.short	(.L_27 - .L_26)
	.align		4
.L_26:
        /*0034*/ 	.word	index@(_ZN7cutlass13device_kernelINS_4conv6kernel13ConvUniversalINS1_16ConvProblemShapeILNS1_8OperatorE1ELi2EEENS1_10collective14CollectiveConvINS1_47MainloopSm100TmaUmmaWarpSpecializedImplicitGemmILS5_1ELi13ELi2ELi1ELi2EN4cute5tupleIJNSA_1CILi2EEENSC_ILi1EEESE_EEEEENSB_IJNSC_ILi64EEESH_NSB_IJSH_EEEEEENS_10bfloat16_tESK_NSA_8TiledMMAINSA_8MMA_AtomIJNSA_20SM100_MMA_F16BF16_SSISK_SK_fLi64ELi64ELNSA_4UMMA5MajorE0ELSP_1ELNSO_7ScaleInE0ELSQ_0EEEEEENSA_6LayoutINSB_IJSE_SE_SE_EEENSB_IJNSC_ILi0EEESV_SV_EEEEENSB_IJNSA_10UnderscoreESY_SY_EEEEENS7_6detail27Sm100ImplicitGemmTileTraitsINSA_20SM90_TMA_LOAD_IM2COLENSA_14ComposedLayoutINSA_7SwizzleILi3ELi4ELi3EEENSA_18smem_ptr_flag_bitsILi16EEENST_INSB_IJNSC_ILi8EEESH_EEENSB_IJSH_SE_EEEEEEEvEENS12_INSA_23SM90_TMA_LOAD_MULTICASTENS14_IS16_S18_NST_INSB_IJSH_S19_EEENSB_IJSE_SH_EEEEEEEvEEEENS_8epilogue10collective18CollectiveEpilogueINS1M_23Sm100TmaWarpSpecializedILi3ELi2ELi16ELb1ELb0EEEJSJ_NSB_IJNST_ISH_SE_EENST_INSC_ILi32EEESE_EEEEESK_NSB_IJNSB_IJlllEEESE_SV_EEESK_S1W_NS1M_6fusion15FusionCallbacksIS1Q_NS1X_17LinearCombinationISK_fSK_fLNS_15FloatRoundStyleE2EEESJ_S1U_JEEENSA_5SM1004TMEM4LOAD26SM100_TMEM_LOAD_16dp256b4xES13_NS14_INS15_ILi2ELi4ELi3EEES18_NST_INSB_IJS19_S1S_EEENSB_IJS1S_SE_EEEEEEENSA_17SM75_U32x4_LDSM_NENSA_21SM90_TMA_STORE_IM2COLES2B_NSA_17SM90_U32x4_STSM_NENSA_39AutoVectorizingCopyWithAssumedAlignmentILi128EEEEEEvvEEEEvNT_6ParamsE)
        /*0038*/ 	.word	0x00000008


	//----- nvinfo : EIATTR_MIN_STACK_SIZE
	.align		4
.L_27:
        /*003c*/ 	.byte	0x04, 0x12
        /*003e*/ 	.short	(.L_29 - .L_28)
	.align		4
.L_28:
        /*0040*/ 	.word	index@(_ZN7cutlass13device_kernelINS_4conv6kernel13ConvUniversalINS1_16ConvProblemShapeILNS1_8OperatorE1ELi2EEENS1_10collective14CollectiveConvINS1_47MainloopSm100TmaUmmaWarpSpecializedImplicitGemmILS5_1ELi13ELi2ELi1ELi2EN4cute5tupleIJNSA_1CILi2EEENSC_ILi1EEESE_EEEEENSB_IJNSC_ILi64EEESH_NSB_IJSH_EEEEEENS_10bfloat16_tESK_NSA_8TiledMMAINSA_8MMA_AtomIJNSA_20SM100_MMA_F16BF16_SSISK_SK_fLi64ELi64ELNSA_4UMMA5MajorE0ELSP_1ELNSO_7ScaleInE0ELSQ_0EEEEEENSA_6LayoutINSB_IJSE_SE_SE_EEENSB_IJNSC_ILi0EEESV_SV_EEEEENSB_IJNSA_10UnderscoreESY_SY_EEEEENS7_6detail27Sm100ImplicitGemmTileTraitsINSA_20SM90_TMA_LOAD_IM2COLENSA_14ComposedLayoutINSA_7SwizzleILi3ELi4ELi3EEENSA_18smem_ptr_flag_bitsILi16EEENST_INSB_IJNSC_ILi8EEESH_EEENSB_IJSH_SE_EEEEEEEvEENS12_INSA_23SM90_TMA_LOAD_MULTICASTENS14_IS16_S18_NST_INSB_IJSH_S19_EEENSB_IJSE_SH_EEEEEEEvEEEENS_8epilogue10collective18CollectiveEpilogueINS1M_23Sm100TmaWarpSpecializedILi3ELi2ELi16ELb1ELb0EEEJSJ_NSB_IJNST_ISH_SE_EENST_INSC_ILi32EEESE_EEEEESK_NSB_IJNSB_IJlllEEESE_SV_EEESK_S1W_NS1M_6fusion15FusionCallbacksIS1Q_NS1X_17LinearCombinationISK_fSK_fLNS_15FloatRoundStyleE2EEESJ_S1U_JEEENSA_5SM1004TMEM4LOAD26SM100_TMEM_LOAD_16dp256b4xES13_NS14_INS15_ILi2ELi4ELi3EEES18_NST_INSB_IJS19_S1S_EEENSB_IJS1S_SE_EEEEEEENSA_17SM75_U32x4_LDSM_NENSA_21SM90_TMA_STORE_IM2COLES2B_NSA_17SM90_U32x4_STSM_NENSA_39AutoVectorizingCopyWithAssumedAlignmentILi128EEEEEEvvEEEEvNT_6ParamsE)
        /*0044*/ 	.word	0x00000008
.L_29:


//--------------------- .nv.compat                --------------------------
	.section	.nv.compat,"",@"SHT_CUDA_COMPAT_INFO"
	.align	4
        /*0000*/ 	.byte	0x02, 0x09, 0x01, 0x00, 0x02, 0x02, 0x02, 0x00, 0x02, 0x05, 0x05, 0x00, 0x03, 0x07, 0x01, 0x01
        /*0010*/ 	.byte	0x02, 0x03, 0x01, 0x00, 0x02, 0x06, 0x01, 0x00, 0x04, 0x0b, 0x08, 0x00, 0x09, 0x00, 0x00, 0x00
        /*0020*/ 	.byte	0x00, 0x00, 0x00, 0x00


//--------------------- .nv.info._ZN7cutlass13device_kernelINS_4conv6kernel13ConvUniversalINS1_16ConvProblemShapeILNS1_8OperatorE1ELi2EEENS1_10collective14CollectiveConvINS1_47MainloopSm100TmaUmmaWarpSpecializedImplicitGemmILS5_1ELi13ELi2ELi1ELi2EN4cute5tupleIJNSA_1CILi2EEENSC_ILi1EEESE_EEEEENSB_IJNSC_ILi64EEESH_NSB_IJSH_EEEEEENS_10bfloat16_tESK_NSA_8TiledMMAINSA_8MMA_AtomIJNSA_20SM100_MMA_F16BF16_SSISK_SK_fLi64ELi64ELNSA_4UMMA5MajorE0ELSP_1ELNSO_7ScaleInE0ELSQ_0EEEEEENSA_6LayoutINSB_IJSE_SE_SE_EEENSB_IJNSC_ILi0EEESV_SV_EEEEENSB_IJNSA_10UnderscoreESY_SY_EEEEENS7_6detail27Sm100ImplicitGemmTileTraitsINSA_20SM90_TMA_LOAD_IM2COLENSA_14ComposedLayoutINSA_7SwizzleILi3ELi4ELi3EEENSA_18smem_ptr_flag_bitsILi16EEENST_INSB_IJNSC_ILi8EEESH_EEENSB_IJSH_SE_EEEEEEEvEENS12_INSA_23SM90_TMA_LOAD_MULTICASTENS14_IS16_S18_NST_INSB_IJSH_S19_EEENSB_IJSE_SH_EEEEEEEvEEEENS_8epilogue10collective18CollectiveEpilogueINS1M_23Sm100TmaWarpSpecializedILi3ELi2ELi16ELb1ELb0EEEJSJ_NSB_IJNST_ISH_SE_EENST_INSC_ILi32EEESE_EEEEESK_NSB_IJNSB_IJlllEEESE_SV_EEESK_S1W_NS1M_6fusion15FusionCallbacksIS1Q_NS1X_17LinearCombinationISK_fSK_fLNS_15FloatRoundStyleE2EEESJ_S1U_JEEENSA_5SM1004TMEM4LOAD26SM100_TMEM_LOAD_16dp256b4xES13_NS14_INS15_ILi2ELi4ELi3EEES18_NST_INSB_IJS19_S1S_EEENSB_IJS1S_SE_EEEEEEENSA_17SM75_U32x4_LDSM_NENSA_21SM90_TMA_STORE_IM2COLES2B_NSA_17SM90_U32x4_STSM_NENSA_39AutoVectorizingCopyWithAssumedAlignmentILi128EEEEEEvvEEEEvNT_6ParamsE --------------------------
	.section	.nv.info._ZN7cutlass13device_kernelINS_4conv6kernel13ConvUniversalINS1_16ConvProblemShapeILNS1_8OperatorE1ELi2EEENS1_10collective14CollectiveConvINS1_47MainloopSm100TmaUmmaWarpSpecializedImplicitGemmILS5_1ELi13ELi2ELi1ELi2EN4cute5tupleIJNSA_1CILi2EEENSC_ILi1EEESE_EEEEENSB_IJNSC_ILi64EEESH_NSB_IJSH_EEEEEENS_10bfloat16_tESK_NSA_8TiledMMAINSA_8MMA_AtomIJNSA_20SM100_MMA_F16BF16_SSISK_SK_fLi64ELi64ELNSA_4UMMA5MajorE0ELSP_1ELNSO_7ScaleInE0ELSQ_0EEEEEENSA_6LayoutINSB_IJSE_SE_SE_EEENSB_IJNSC_ILi0EEESV_SV_EEEEENSB_IJNSA_10UnderscoreESY_SY_EEEEENS7_6detail27Sm100ImplicitGemmTileTraitsINSA_20SM90_TMA_LOAD_IM2COLENSA_14ComposedLayoutINSA_7SwizzleILi3ELi4ELi3EEENSA_18smem_ptr_flag_bitsILi16EEENST_INSB_IJNSC_ILi8EEESH_EEENSB_IJSH_SE_EEEEEEEvEENS12_INSA_23SM90_TMA_LOAD_MULTICASTENS14_IS16_S18_NST_INSB_IJSH_S19_EEENSB_IJSE_SH_EEEEEEEvEEEENS_8epilogue10collective18CollectiveEpilogueINS1M_23Sm100TmaWarpSpecializedILi3ELi2ELi16ELb1ELb0EEEJSJ_NSB_IJNST_ISH_SE_EENST_INSC_ILi32EEESE_EEEEESK_NSB_IJNSB_IJlllEEESE_SV_EEESK_S1W_NS1M_6fusion15FusionCallbacksIS1Q_NS1X_17LinearCombinationISK_fSK_fLNS_15FloatRoundStyleE2EEESJ_S1U_JEEENSA_5SM1004TMEM4LOAD26SM100_TMEM_LOAD_16dp256b4xES13_NS14_INS15_ILi2ELi4ELi3EEES18_NST_INSB_IJS19_S1S_EEENSB_IJS1S_SE_EEEEEEENSA_17SM75_U32x4_LDSM_NENSA_21SM90_TMA_STORE_IM2COLES2B_NSA_17SM90_U32x4_STSM_NENSA_39AutoVectorizingCopyWithAssumedAlignmentILi128EEEEEEvvEEEEvNT_6ParamsE,"",@"SHT_CUDA_INFO"
	.sectionflags	@""
	.align	4


	//----- nvinfo : EIATTR_CUDA_API_VERSION
	.align		4
        /*0000*/ 	.byte	0x04, 0x37
        /*0002*/ 	.short	(.L_31 - .L_30)
.L_30:
        /*0004*/ 	.word	0x00000082


	//----- nvinfo : EIATTR_KPARAM_INFO
	.align		4
.L_31:
        /*0008*/ 	.byte	0x04, 0x17
        /*000a*/ 	.short	(.L_33 - .L_32)
.L_32:
        /*000c*/ 	.word	0x00000000
        /*0010*/ 	.short	0x0000
        /*0012*/ 	.short	0x0000
        /*0014*/ 	.byte	0x00, 0xf0, 0x01, 0x20


	//----- nvinfo : EIATTR_AT_ENTRY_FRAGMENTS
	.align		4
.L_33:
        /*0018*/ 	.byte	0x04, 0x4f
        /*001a*/ 	.short	(.L_35 - .L_34)


	//   ....[0]....
.L_34:
        /*001c*/ 	.word	0x00000006


	//----- nvinfo : EIATTR_RESERVED_SMEM_USED
	.align		4
.L_35:
        /*0020*/ 	.byte	0x01, 0x41
	.zero		2


	//----- nvinfo : EIATTR_SPARSE_MMA_MASK
	.align		4
        /*0024*/ 	.byte	0x03, 0x50
        /*0026*/ 	.short	0x0000


	//----- nvinfo : EIATTR_TCGEN05_1CTA_USED
	.align		4
        /*0028*/ 	.byte	0x01, 0x51
	.zero		2


	//----- nvinfo : EIATTR_MAXREG_COUNT
	.align		4
        /*002c*/ 	.byte	0x03, 0x1b
        /*002e*/ 	.short	0x00ff


	//----- nvinfo : EIATTR_NUM_BARRIERS
	.align		4
        /*0030*/ 	.byte	0x02, 0x4c
        /*0032*/ 	.byte	0x07
	.zero		1


	//----- nvinfo : EIATTR_EXTERNS
	.align		4
        /*0034*/ 	.byte	0x04, 0x0f
        /*0036*/ 	.short	(.L_37 - .L_36)


	//   ....[0]....
	.align		4
.L_36:
        /*0038*/ 	.word	index@(__assertfail)


	//----- nvinfo : EIATTR_MERCURY_ISA_VERSION
	.align		4
.L_37:
        /*003c*/ 	.byte	0x03, 0x5f
        /*003e*/ 	.short	0x0101


	//----- nvinfo : EIATTR_INT_WARP_WIDE_INSTR_OFFSETS
	.align		4
        /*0040*/ 	.byte	0x04, 0x31
        /*0042*/ 	.short	(.L_39 - .L_38)


	//   ....[0]....
.L_38:
        /*0044*/ 	.word	0x000040d0


	//   ....[1]....
        /*0048*/ 	.word	0x000040f0


	//   ....[2]....
        /*004c*/ 	.word	0x00004120


	//   ....[3]....
        /*0050*/ 	.word	0x00004ba0


	//   ....[4]....
        /*0054*/ 	.word	0x00004c00


	//   ....[5]....
        /*0058*/ 	.word	0x00004e60


	//   ....[6]....
        /*005c*/ 	.word	0x00004e70


	//----- nvinfo : EIATTR_COOP_GROUP_MASK_REGIDS
	.align		4
.L_39:
        /*0060*/ 	.byte	0x04, 0x29
        /*0062*/ 	.short	(.L_41 - .L_40)


	//   ....[0]....
.L_40:
        /*0064*/ 	.word	0xffffffff


	//   ....[1]....
        /*0068*/ 	.word	0xffffffff


	//   ....[2]....
        /*006c*/ 	.word	0xffffffff


	//   ....[3]....
        /*0070*/ 	.word	0xffffffff


	//   ....[4]....
        /*0074*/ 	.word	0xffffffff


	//   ....[5]....
        /*0078*/ 	.word	0xffffffff


	//   ....[6]....
        /*007c*/ 	.word	0xffffffff


	//   ....[7]....
        /*0080*/ 	.word	0xffffffff


	//   ....[8]....
        /*0084*/ 	.word	0xffffffff


	//   ....[9]....
        /*0088*/ 	.word	0xffffffff


	//   ....[10]....
        /*008c*/ 	.word	0xffffffff


	//   ....[11]....
        /*0090*/ 	.word	0xffffffff


	//   ....[12]....
        /*0094*/ 	.word	0xffffffff


	//----- nvinfo : EIATTR_COOP_GROUP_INSTR_OFFSETS
	.align		4
.L_41:
        /*0098*/ 	.byte	0x04, 0x28
        /*009a*/ 	.short	(.L_43 - .L_42)


	//   ....[0]....
.L_42:
        /*009c*/ 	.word	0x000000a0


	//   ....[1]....
        /*00a0*/ 	.word	0x000004e0


	//   ....[2]....
        /*00a4*/ 	.word	0x000007c0


	//   ....[3]....
        /*00a8*/ 	.word	0x00000940


	//   ....[4]....
        /*00ac*/ 	.word	0x00000a40


	//   ....[5]....
        /*00b0*/ 	.word	0x00000b90


	//   ....[6]....
        /*00b4*/ 	.word	0x00000d90


	//   ....[7]....
        /*00b8*/ 	.word	0x00002430


	//   ....[8]....
        /*00bc*/ 	.word	0x00003420


	//   ....[9]....
        /*00c0*/ 	.word	0x00003630


	//   ....[10]....
        /*00c4*/ 	.word	0x00003660


	//   ....[11]....
        /*00c8*/ 	.word	0x00003fb0


	//   ....[12]....
        /*00cc*/ 	.word	0x000041f0


	//----- nvinfo : EIATTR_VRC_CTA_INIT_COUNT
	.align		4
.L_43:
        /*00d0*/ 	.byte	0x02, 0x4a
        /*00d2*/ 	.byte	0x80
	.zero		1


	//----- nvinfo : EIATTR_SYSCALL_OFFSETS
	.align		4
        /*00d4*/ 	.byte	0x04, 0x46
        /*00d6*/ 	.short	(.L_45 - .L_44)


	//   ....[0]....
.L_44:
        /*00d8*/ 	.word	0x00005b60


	//   ....[1]....
        /*00dc*/ 	.word	0x00005c50


	//   ....[2]....
        /*00e0*/ 	.word	0x000064a0


	//   ....[3]....
        /*00e4*/ 	.word	0x00006e00


	//----- nvinfo : EIATTR_MBARRIER_INSTR_OFFSETS
	.align		4
.L_45:
        /*00e8*/ 	.byte	0x04, 0x39
        /*00ea*/ 	.short	(.L_47 - .L_46)


	//   ....[0]....
.L_46:
        /*00ec*/ 	.word	0x00000600
        /*00f0*/ 	.word	0x000000ff
        /*00f4*/ 	.word	0x00000000
        /*00f8*/ 	.short	0x0100
        /*00fa*/ 	.byte	0x07
	.zero		1


	//   ....[1]....
        /*00fc*/ 	.word	0x00000610
        /*0100*/ 	.word	0x000000ff
        /*0104*/ 	.word	0x00000068
        /*0108*/ 	.short	0x0100
        /*010a*/ 	.byte	0x07
	.zero		1


	//   ....[2]....
        /*010c*/ 	.word	0x00000620
        /*0110*/ 	.word	0x000000ff
        /*0114*/ 	.word	0x00000008
        /*0118*/ 	.short	0x0100
        /*011a*/ 	.byte	0x07
	.zero		1


	//   ....[3]....
        /*011c*/ 	.word	0x00000630
        /*0120*/ 	.word	0x000000ff
        /*0124*/ 	.word	0x00000070
        /*0128*/ 	.short	0x0100
        /*012a*/ 	.byte	0x07
	.zero		1


	//   ....[4]....
        /*012c*/ 	.word	0x00000640
        /*0130*/ 	.word	0x000000ff
        /*0134*/ 	.word	0x00000010
        /*0138*/ 	.short	0x0100
        /*013a*/ 	.byte	0x07
	.zero		1


	//   ....[5]....
        /*013c*/ 	.word	0x00000650
        /*0140*/ 	.word	0x000000ff
        /*0144*/ 	.word	0x00000078
        /*0148*/ 	.short	0x0100
        /*014a*/ 	.byte	0x07
	.zero		1


	//   ....[6]....
        /*014c*/ 	.word	0x00000660
        /*0150*/ 	.word	0x000000ff
        /*0154*/ 	.word	0x00000018
        /*0158*/ 	.short	0x0100
        /*015a*/ 	.byte	0x07
	.zero		1


	//   ....[7]....
        /*015c*/ 	.word	0x00000670
        /*0160*/ 	.word	0x000000ff
        /*0164*/ 	.word	0x00000080
        /*0168*/ 	.short	0x0100
        /*016a*/ 	.byte	0x07
	.zero		1


	//   ....[8]....
        /*016c*/ 	.word	0x00000680
        /*0170*/ 	.word	0x000000ff
        /*0174*/ 	.word	0x00000020
        /*0178*/ 	.short	0x0100
        /*017a*/ 	.byte	0x07
	.zero		1


	//   ....[9]....
        /*017c*/ 	.word	0x00000690
        /*0180*/ 	.word	0x000000ff
        /*0184*/ 	.word	0x00000088
        /*0188*/ 	.short	0x0100
        /*018a*/ 	.byte	0x07
	.zero		1


	//   ....[10]....
        /*018c*/ 	.word	0x000006a0
        /*0190*/ 	.word	0x000000ff
        /*0194*/ 	.word	0x00000028
        /*0198*/ 	.short	0x0100
        /*019a*/ 	.byte	0x07
	.zero		1


	//   ....[11]....
        /*019c*/ 	.word	0x000006b0
        /*01a0*/ 	.word	0x000000ff
        /*01a4*/ 	.word	0x00000090
        /*01a8*/ 	.short	0x0100
        /*01aa*/ 	.byte	0x07
	.zero		1


	//   ....[12]....
        /*01ac*/ 	.word	0x000006c0
        /*01b0*/ 	.word	0x000000ff
        /*01b4*/ 	.word	0x00000030
        /*01b8*/ 	.short	0x0100
        /*01ba*/ 	.byte	0x07
	.zero		1


	//   ....[13]....
        /*01bc*/ 	.word	0x000006d0
        /*01c0*/ 	.word	0x000000ff
        /*01c4*/ 	.word	0x00000098
        /*01c8*/ 	.short	0x0100
        /*01ca*/ 	.byte	0x07
	.zero		1


	//   ....[14]....
        /*01cc*/ 	.word	0x000006e0
        /*01d0*/ 	.word	0x000000ff
        /*01d4*/ 	.word	0x00000038
        /*01d8*/ 	.short	0x0100
        /*01da*/ 	.byte	0x07
	.zero		1


	//   ....[15]....
        /*01dc*/ 	.word	0x000006f0
        /*01e0*/ 	.word	0x000000ff
        /*01e4*/ 	.word	0x000000a0
        /*01e8*/ 	.short	0x0100
        /*01ea*/ 	.byte	0x07
	.zero		1


	//   ....[16]....
        /*01ec*/ 	.word	0x00000700
        /*01f0*/ 	.word	0x000000ff
        /*01f4*/ 	.word	0x00000040
        /*01f8*/ 	.short	0x0100
        /*01fa*/ 	.byte	0x07
	.zero		1


	//   ....[17]....
        /*01fc*/ 	.word	0x00000710
        /*0200*/ 	.word	0x000000ff
        /*0204*/ 	.word	0x000000a8
        /*0208*/ 	.short	0x0100
        /*020a*/ 	.byte	0x07
	.zero		1


	//   ....[18]....
        /*020c*/ 	.word	0x00000720
        /*0210*/ 	.word	0x000000ff
        /*0214*/ 	.word	0x00000048
        /*0218*/ 	.short	0x0100
        /*021a*/ 	.byte	0x07
	.zero		1


	//   ....[19]....
        /*021c*/ 	.word	0x00000730
        /*0220*/ 	.word	0x000000ff
        /*0224*/ 	.word	0x000000b0
        /*0228*/ 	.short	0x0100
        /*022a*/ 	.byte	0x07
	.zero		1


	//   ....[20]....
        /*022c*/ 	.word	0x00000740
        /*0230*/ 	.word	0x000000ff
        /*0234*/ 	.word	0x00000050
        /*0238*/ 	.short	0x0100
        /*023a*/ 	.byte	0x07
	.zero		1


	//   ....[21]....
        /*023c*/ 	.word	0x00000750
        /*0240*/ 	.word	0x000000ff
        /*0244*/ 	.word	0x000000b8
        /*0248*/ 	.short	0x0100
        /*024a*/ 	.byte	0x07
	.zero		1


	//   ....[22]....
        /*024c*/ 	.word	0x00000760
        /*0250*/ 	.word	0x000000ff
        /*0254*/ 	.word	0x00000058
        /*0258*/ 	.short	0x0100
        /*025a*/ 	.byte	0x07
	.zero		1


	//   ....[23]....
        /*025c*/ 	.word	0x00000770
        /*0260*/ 	.word	0x000000ff
        /*0264*/ 	.word	0x000000c0
        /*0268*/ 	.short	0x0100
        /*026a*/ 	.byte	0x07
	.zero		1


	//   ....[24]....
        /*026c*/ 	.word	0x00000780
        /*0270*/ 	.word	0x000000ff
        /*0274*/ 	.word	0x00000060
        /*0278*/ 	.short	0x0100
        /*027a*/ 	.byte	0x07
	.zero		1


	//   ....[25]....
        /*027c*/ 	.word	0x00000790
        /*0280*/ 	.word	0x000000ff
        /*0284*/ 	.word	0x000000c8
        /*0288*/ 	.short	0x0100
        /*028a*/ 	.byte	0x07
	.zero		1


	//   ....[26]....
        /*028c*/ 	.word	0x000008d0
        /*0290*/ 	.word	0x000000ff
        /*0294*/ 	.word	0x000000d0
        /*0298*/ 	.short	0x0100
        /*029a*/ 	.byte	0x07
	.zero		1


	//   ....[27]....
        /*029c*/ 	.word	0x000008e0
        /*02a0*/ 	.word	0x000000ff
        /*02a4*/ 	.word	0x000000e8
        /*02a8*/ 	.short	0x0100
        /*02aa*/ 	.byte	0x07
	.zero		1


	//   ....[28]....
        /*02ac*/ 	.word	0x000008f0
        /*02b0*/ 	.word	0x000000ff
        /*02b4*/ 	.word	0x000000d8
        /*02b8*/ 	.short	0x0100
        /*02ba*/ 	.byte	0x07
	.zero		1


	//   ....[29]....
        /*02bc*/ 	.word	0x00000900
        /*02c0*/ 	.word	0x000000ff
        /*02c4*/ 	.word	0x000000f0
        /*02c8*/ 	.short	0x0100
        /*02ca*/ 	.byte	0x07
	.zero		1


	//   ....[30]....
        /*02cc*/ 	.word	0x00000910
        /*02d0*/ 	.word	0x000000ff
        /*02d4*/ 	.word	0x000000e0
        /*02d8*/ 	.short	0x0100
        /*02da*/ 	.byte	0x07
	.zero		1


	//   ....[31]....
        /*02dc*/ 	.word	0x00000920
        /*02e0*/ 	.word	0x000000ff
        /*02e4*/ 	.word	0x000000f8
        /*02e8*/ 	.short	0x0100
        /*02ea*/ 	.byte	0x07
	.zero		1


	//   ....[32]....
        /*02ec*/ 	.word	0x00000a10
        /*02f0*/ 	.word	0x000000ff
        /*02f4*/ 	.word	0x00000100
        /*02f8*/ 	.short	0x0100
        /*02fa*/ 	.byte	0x06
	.zero		1


	//   ....[33]....
        /*02fc*/ 	.word	0x00000a20
        /*0300*/ 	.word	0x000000ff
        /*0304*/ 	.word	0x00000108
        /*0308*/ 	.short	0x0100
        /*030a*/ 	.byte	0x06
	.zero		1


	//   ....[34]....
        /*030c*/ 	.word	0x00000b60
        /*0310*/ 	.word	0x000000ff
        /*0314*/ 	.word	0x00000110
        /*0318*/ 	.short	0x0100
        /*031a*/ 	.byte	0x06
	.zero		1


	//   ....[35]....
        /*031c*/ 	.word	0x00000b70
        /*0320*/ 	.word	0x000000ff
        /*0324*/ 	.word	0x00000118
        /*0328*/ 	.short	0x0100
        /*032a*/ 	.byte	0x06
	.zero		1


	//   ....[36]....
        /*032c*/ 	.word	0x00000ca0
        /*0330*/ 	.word	0x000000ff
        /*0334*/ 	.word	0x00000120
        /*0338*/ 	.short	0x0100
        /*033a*/ 	.byte	0x07
	.zero		1


	//   ....[37]....
        /*033c*/ 	.word	0x00000cb0
        /*0340*/ 	.word	0x000000ff
        /*0344*/ 	.word	0x00000130
        /*0348*/ 	.short	0x0100
        /*034a*/ 	.byte	0x07
	.zero		1


	//   ....[38]....
        /*034c*/ 	.word	0x00000cc0
        /*0350*/ 	.word	0x000000ff
        /*0354*/ 	.word	0x00000128
        /*0358*/ 	.short	0x0100
        /*035a*/ 	.byte	0x07
	.zero		1


	//   ....[39]....
        /*035c*/ 	.word	0x00000cd0
        /*0360*/ 	.word	0x000000ff
        /*0364*/ 	.word	0x00000138
        /*0368*/ 	.short	0x0100
        /*036a*/ 	.byte	0x07
	.zero		1


	//   ....[40]....
        /*036c*/ 	.word	0x000017a0
        /*0370*/ 	.word	0x000000ff
        /*0374*/ 	.word	0x00000068
        /*0378*/ 	.short	0x010a
        /*037a*/ 	.byte	0x04
	.zero		1


	//   ....[41]....
        /*037c*/ 	.word	0x00001a50
        /*0380*/ 	.word	0x000000ff
        /*0384*/ 	.word	0x00000068
        /*0388*/ 	.short	0x010a
        /*038a*/ 	.byte	0x09
	.zero		1


	//   ....[42]....
        /*038c*/ 	.word	0x00001be0
        /*0390*/ 	.word	0x000000ff
        /*0394*/ 	.word	0x00000068
        /*0398*/ 	.short	0x010a
        /*039a*/ 	.byte	0x08
	.zero		1


	//   ....[43]....
        /*039c*/ 	.word	0x00001dd0
        /*03a0*/ 	.word	0x000000ff
        /*03a4*/ 	.word	0x00000108
        /*03a8*/ 	.short	0x0101
        /*03aa*/ 	.byte	0x1e
	.zero		1


	//   ....[44]....
        /*03ac*/ 	.word	0x00001df0
        /*03b0*/ 	.word	0x000000ff
        /*03b4*/ 	.word	0x00000068
        /*03b8*/ 	.short	0x010a
        /*03ba*/ 	.byte	0x04
	.zero		1


	//   ....[45]....
        /*03bc*/ 	.word	0x00002080
        /*03c0*/ 	.word	0x000000ff
        /*03c4*/ 	.word	0x00000068
        /*03c8*/ 	.short	0x010a
        /*03ca*/ 	.byte	0x09
	.zero		1


	//   ....[46]....
        /*03cc*/ 	.word	0x00002210
        /*03d0*/ 	.word	0x000000ff
        /*03d4*/ 	.word	0x00000068
        /*03d8*/ 	.short	0x010a
        /*03da*/ 	.byte	0x08
	.zero		1


	//   ....[47]....
        /*03dc*/ 	.word	0x00002440
        /*03e0*/ 	.word	0x000000ff
        /*03e4*/ 	.word	0x00000110
        /*03e8*/ 	.short	0x010a
        /*03ea*/ 	.byte	0x1e
	.zero		1


	//   ....[48]....
        /*03ec*/ 	.word	0x00002500
        /*03f0*/ 	.word	0x000000ff
        /*03f4*/ 	.word	0x00000000
        /*03f8*/ 	.short	0x0101
        /*03fa*/ 	.byte	0x04
	.zero		1


	//   ....[49]....
        /*03fc*/ 	.word	0x000029f0
        /*0400*/ 	.word	0x000000ff
        /*0404*/ 	.word	0x00000000
        /*0408*/ 	.short	0x010a
        /*040a*/ 	.byte	0x04
	.zero		1


	//   ....[50]....
        /*040c*/ 	.word	0x00002a80
        /*0410*/ 	.word	0x000000ff
        /*0414*/ 	.word	0x00000000
        /*0418*/ 	.short	0x010a
        /*041a*/ 	.byte	0x04
	.zero		1


	//   ....[51]....
        /*041c*/ 	.word	0x00002b10
        /*0420*/ 	.word	0x000000ff
        /*0424*/ 	.word	0x00000000
        /*0428*/ 	.short	0x010a
        /*042a*/ 	.byte	0x04
	.zero		1


	//   ....[52]....
        /*042c*/ 	.word	0x00002ba0
        /*0430*/ 	.word	0x000000ff
        /*0434*/ 	.word	0x00000000
        /*0438*/ 	.short	0x010a
        /*043a*/ 	.byte	0x04
	.zero		1


	//   ....[53]....
        /*043c*/ 	.word	0x00002c30
        /*0440*/ 	.word	0x000000ff
        /*0444*/ 	.word	0x00000000
        /*0448*/ 	.short	0x010a
        /*044a*/ 	.byte	0x04
	.zero		1


	//   ....[54]....
        /*044c*/ 	.word	0x00002cc0
        /*0450*/ 	.word	0x000000ff
        /*0454*/ 	.word	0x00000000
        /*0458*/ 	.short	0x010a
        /*045a*/ 	.byte	0x04
	.zero		1


	//   ....[55]....
        /*045c*/ 	.word	0x00002d50
        /*0460*/ 	.word	0x000000ff
        /*0464*/ 	.word	0x00000000
        /*0468*/ 	.short	0x010a
        /*046a*/ 	.byte	0x04
	.zero		1


	//   ....[56]....
        /*046c*/ 	.word	0x00002de0
        /*0470*/ 	.word	0x000000ff
        /*0474*/ 	.word	0x00000000
        /*0478*/ 	.short	0x010a
        /*047a*/ 	.byte	0x04
	.zero		1


	//   ....[57]....
        /*047c*/ 	.word	0x00002e70
        /*0480*/ 	.word	0x000000ff
        /*0484*/ 	.word	0x00000000
        /*0488*/ 	.short	0x010a
        /*048a*/ 	.byte	0x04
	.zero		1


	//   ....[58]....
        /*048c*/ 	.word	0x00002f00
        /*0490*/ 	.word	0x000000ff
        /*0494*/ 	.word	0x00000000
        /*0498*/ 	.short	0x010a
        /*049a*/ 	.byte	0x04
	.zero		1


	//   ....[59]....
        /*049c*/ 	.word	0x00002f90
        /*04a0*/ 	.word	0x000000ff
        /*04a4*/ 	.word	0x00000000
        /*04a8*/ 	.short	0x010a
        /*04aa*/ 	.byte	0x04
	.zero		1


	//   ....[60]....
        /*04ac*/ 	.word	0x00003020
        /*04b0*/ 	.word	0x000000ff
        /*04b4*/ 	.word	0x00000000
        /*04b8*/ 	.short	0x010a
        /*04ba*/ 	.byte	0x04
	.zero		1


	//   ....[61]....
        /*04bc*/ 	.word	0x000030c0
        /*04c0*/ 	.word	0x00000000
        /*04c4*/ 	.word	0x00000000
        /*04c8*/ 	.short	0x010a
        /*04ca*/ 	.byte	0xff
	.zero		1


	//   ....[62]....
        /*04cc*/ 	.word	0x000031f0
        /*04d0*/ 	.word	0x000000ff
        /*04d4*/ 	.word	0x00000118
        /*04d8*/ 	.short	0x010a
        /*04da*/ 	.byte	0x2d
	.zero		1


	//   ....[63]....
        /*04dc*/ 	.word	0x00003290
        /*04e0*/ 	.word	0x000000ff
        /*04e4*/ 	.word	0x00000110
        /*04e8*/ 	.short	0x010a
        /*04ea*/ 	.byte	0x2d
	.zero		1


	//   ....[64]....
        /*04ec*/ 	.word	0x00003330
        /*04f0*/ 	.word	0x000000ff
        /*04f4*/ 	.word	0x00000000
        /*04f8*/ 	.short	0x0101
        /*04fa*/ 	.byte	0x06
	.zero		1


	//   ....[65]....
        /*04fc*/ 	.word	0x00003370
        /*0500*/ 	.word	0x000000ff
        /*0504*/ 	.word	0x00000118
        /*0508*/ 	.short	0x0106
        /*050a*/ 	.byte	0x2d
	.zero		1


	//   ....[66]....
        /*050c*/ 	.word	0x000033b0
        /*0510*/ 	.word	0x00000000
        /*0514*/ 	.word	0x00000118
        /*0518*/ 	.short	0x010a
        /*051a*/ 	.byte	0xff
	.zero		1


	//   ....[67]....
        /*051c*/ 	.word	0x00003910
        /*0520*/ 	.word	0x000000ff
        /*0524*/ 	.word	0x00000110
        /*0528*/ 	.short	0x010a
        /*052a*/ 	.byte	0x06
	.zero		1


	//   ....[68]....
        /*052c*/ 	.word	0x000039c0
        /*0530*/ 	.word	0x000000ff
        /*0534*/ 	.word	0x00000000
        /*0538*/ 	.short	0x0101
        /*053a*/ 	.byte	0x05
	.zero		1


	//   ....[69]....
        /*053c*/ 	.word	0x000039d0
        /*0540*/ 	.word	0x000000ff
        /*0544*/ 	.word	0x00000130
        /*0548*/ 	.short	0x010a
        /*054a*/ 	.byte	0x08
	.zero		1


	//   ....[70]....
        /*054c*/ 	.word	0x00003a60
        /*0550*/ 	.word	0x000000ff
        /*0554*/ 	.word	0x00000000
        /*0558*/ 	.short	0x010a
        /*055a*/ 	.byte	0x04
	.zero		1


	//   ....[71]....
        /*055c*/ 	.word	0x00003ad0
        /*0560*/ 	.word	0x000000ff
        /*0564*/ 	.word	0x00000000
        /*0568*/ 	.short	0x010a
        /*056a*/ 	.byte	0x07
	.zero		1


	//   ....[72]....
        /*056c*/ 	.word	0x00003c00
        /*0570*/ 	.word	0x000000ff
        /*0574*/ 	.word	0x00000000
        /*0578*/ 	.short	0x010a
        /*057a*/ 	.byte	0x04
	.zero		1


	//   ....[73]....
        /*057c*/ 	.word	0x00003f00
        /*0580*/ 	.word	0x000000ff
        /*0584*/ 	.word	0x00000000
        /*0588*/ 	.short	0x010a
        /*058a*/ 	.byte	0x05
	.zero		1


	//   ....[74]....
        /*058c*/ 	.word	0x00003f90
        /*0590*/ 	.word	0x000000ff
        /*0594*/ 	.word	0x00000000
        /*0598*/ 	.short	0x010a
        /*059a*/ 	.byte	0x07
	.zero		1


	//   ....[75]....
        /*059c*/ 	.word	0x00004450
        /*05a0*/ 	.word	0x000000ff
        /*05a4*/ 	.word	0x00000110
        /*05a8*/ 	.short	0x010a
        /*05aa*/ 	.byte	0x0f
	.zero		1


	//   ....[76]....
        /*05ac*/ 	.word	0x000044f0
        /*05b0*/ 	.word	0x000000ff
        /*05b4*/ 	.word	0x00000000
        /*05b8*/ 	.short	0x0101
        /*05ba*/ 	.byte	0x0e
	.zero		1


	//   ....[77]....
        /*05bc*/ 	.word	0x00004810
        /*05c0*/ 	.word	0x000000ff
        /*05c4*/ 	.word	0x00000108
        /*05c8*/ 	.short	0x010a
        /*05ca*/ 	.byte	0x0f
	.zero		1


	//   ....[78]....
        /*05cc*/ 	.word	0x00004a30
        /*05d0*/ 	.word	0x000000ff
        /*05d4*/ 	.word	0x000000e8
        /*05d8*/ 	.short	0x010a
        /*05da*/ 	.byte	0x13
	.zero		1


	//   ....[79]....
        /*05dc*/ 	.word	0x00004d40
        /*05e0*/ 	.word	0x000000ff
        /*05e4*/ 	.word	0x000000d0
        /*05e8*/ 	.short	0x010b
        /*05ea*/ 	.byte	0x13
	.zero		1


	//   ....[80]....
        /*05ec*/ 	.word	0x00004dc0
        /*05f0*/ 	.word	0x000000ff
        /*05f4*/ 	.word	0x00000000
        /*05f8*/ 	.short	0x0101
        /*05fa*/ 	.byte	0x15
	.zero		1


	//   ....[81]....
        /*05fc*/ 	.word	0x00004df0
        /*0600*/ 	.word	0x000000ff
        /*0604*/ 	.word	0x000000e8
        /*0608*/ 	.short	0x010a
        /*060a*/ 	.byte	0x11
	.zero		1


	//   ....[82]....
        /*060c*/ 	.word	0x00004fb0
        /*0610*/ 	.word	0x000000ff
        /*0614*/ 	.word	0x000000d0
        /*0618*/ 	.short	0x010b
        /*061a*/ 	.byte	0x11
	.zero		1


	//   ....[83]....
        /*061c*/ 	.word	0x00005020
        /*0620*/ 	.word	0x000000ff
        /*0624*/ 	.word	0x00000000
        /*0628*/ 	.short	0x0101
        /*062a*/ 	.byte	0x14
	.zero		1


	//   ....[84]....
        /*062c*/ 	.word	0x00005070
        /*0630*/ 	.word	0x000000ff
        /*0634*/ 	.word	0x00000000
        /*0638*/ 	.short	0x010a
        /*063a*/ 	.byte	0x04
	.zero		1


	//   ....[85]....
        /*063c*/ 	.word	0x00005100
        /*0640*/ 	.word	0x000000ff
        /*0644*/ 	.word	0x00000000
        /*0648*/ 	.short	0x010a
        /*064a*/ 	.byte	0x04
	.zero		1


	//   ....[86]....
        /*064c*/ 	.word	0x000051a0
        /*0650*/ 	.word	0x00000000
        /*0654*/ 	.word	0x00000000
        /*0658*/ 	.short	0x010a
        /*065a*/ 	.byte	0xff
	.zero		1


	//   ....[87]....
        /*065c*/ 	.word	0x00005530
        /*0660*/ 	.word	0x000000ff
        /*0664*/ 	.word	0x00000110
        /*0668*/ 	.short	0x010a
        /*066a*/ 	.byte	0x32
	.zero		1


	//   ....[88]....
        /*066c*/ 	.word	0x00005650
        /*0670*/ 	.word	0x000000ff
        /*0674*/ 	.word	0x00000000
        /*0678*/ 	.short	0x0101
        /*067a*/ 	.byte	0x04
	.zero		1


	//   ....[89]....
        /*067c*/ 	.word	0x00006090
        /*0680*/ 	.word	0x00000000
        /*0684*/ 	.word	0x000000d0
        /*0688*/ 	.short	0x010a
        /*068a*/ 	.byte	0xff
	.zero		1


	//   ....[90]....
        /*068c*/ 	.word	0x00006110
        /*0690*/ 	.word	0x00000054
        /*0694*/ 	.word	0x00000120
        /*0698*/ 	.short	0x010a
        /*069a*/ 	.byte	0xff
	.zero		1


	//   ....[91]....
        /*069c*/ 	.word	0x000061f0
        /*06a0*/ 	.word	0x00000000
        /*06a4*/ 	.word	0x000000d0
        /*06a8*/ 	.short	0x010a
        /*06aa*/ 	.byte	0xff
	.zero		1


	//   ....[92]....
        /*06ac*/ 	.word	0x00006380
        /*06b0*/ 	.word	0x00000054
        /*06b4*/ 	.word	0x00000120
        /*06b8*/ 	.short	0x010a
        /*06ba*/ 	.byte	0xff
	.zero		1


	//   ....[93]....
        /*06bc*/ 	.word	0x00006b60
        /*06c0*/ 	.word	0x00000000
        /*06c4*/ 	.word	0x00000000
        /*06c8*/ 	.short	0x0101
        /*06ca*/ 	.byte	0xff
	.zero		1


	//   ....[94]....
        /*06cc*/ 	.word	0x00006b70
        /*06d0*/ 	.word	0x00000003
        /*06d4*/ 	.word	0x000000d0
        /*06d8*/ 	.short	0x010a
        /*06da*/ 	.byte	0xff
	.zero		1


	//   ....[95]....
        /*06dc*/ 	.word	0x00006c30
        /*06e0*/ 	.word	0x00000003
        /*06e4*/ 	.word	0x000000d0
        /*06e8*/ 	.short	0x010a
        /*06ea*/ 	.byte	0xff
	.zero		1


	//   ....[96]....
        /*06ec*/ 	.word	0x00006f70
        /*06f0*/ 	.word	0x000000ff
        /*06f4*/ 	.word	0x00000000
        /*06f8*/ 	.short	0x0101
        /*06fa*/ 	.byte	0x05
	.zero		1


	//   ....[97]....
        /*06fc*/ 	.word	0x00007530
        /*0700*/ 	.word	0x00000002
        /*0704*/ 	.word	0x00000000
        /*0708*/ 	.short	0x0101
        /*070a*/ 	.byte	0xff
	.zero		1


	//   ....[98]....
        /*070c*/ 	.word	0x00007770
        /*0710*/ 	.word	0x000000ff
        /*0714*/ 	.word	0x00000000
        /*0718*/ 	.short	0x0101
        /*071a*/ 	.byte	0x04
	.zero		1


	//   ....[99]....
        /*071c*/ 	.word	0x000077a0
        /*0720*/ 	.word	0x00000002
        /*0724*/ 	.word	0x00000068
        /*0728*/ 	.short	0x010a
        /*072a*/ 	.byte	0xff
	.zero		1


	//   ....[100]....
        /*072c*/ 	.word	0x00007800
        /*0730*/ 	.word	0x00000002
        /*0734*/ 	.word	0x00000068
        /*0738*/ 	.short	0x010a
        /*073a*/ 	.byte	0xff
	.zero		1


	//   ....[101]....
        /*073c*/ 	.word	0x00007860
        /*0740*/ 	.word	0x00000002
        /*0744*/ 	.word	0x00000110
        /*0748*/ 	.short	0x010a
        /*074a*/ 	.byte	0xff
	.zero		1


	//   ....[102]....
        /*074c*/ 	.word	0x000078c0
        /*0750*/ 	.word	0x00000000
        /*0754*/ 	.word	0x00000000
        /*0758*/ 	.short	0x010a
        /*075a*/ 	.byte	0xff
	.zero		1


	//   ....[103]....
        /*075c*/ 	.word	0x00007920
        /*0760*/ 	.word	0x00000000
        /*0764*/ 	.word	0x00000000
        /*0768*/ 	.short	0x010a
        /*076a*/ 	.byte	0xff
	.zero		1


	//   ....[104]....
        /*076c*/ 	.word	0x00007980
        /*0770*/ 	.word	0x00000000
        /*0774*/ 	.word	0x00000000
        /*0778*/ 	.short	0x010a
        /*077a*/ 	.byte	0xff
	.zero		1


	//   ....[105]....
        /*077c*/ 	.word	0x000079e0
        /*0780*/ 	.word	0x00000000
        /*0784*/ 	.word	0x00000000
        /*0788*/ 	.short	0x010a
        /*078a*/ 	.byte	0xff
	.zero		1


	//   ....[106]....
        /*078c*/ 	.word	0x00007a40
        /*0790*/ 	.word	0x00000000
        /*0794*/ 	.word	0x00000000
        /*0798*/ 	.short	0x010a
        /*079a*/ 	.byte	0xff
	.zero		1


	//   ....[107]....
        /*079c*/ 	.word	0x00007aa0
        /*07a0*/ 	.word	0x00000000
        /*07a4*/ 	.word	0x00000000
        /*07a8*/ 	.short	0x010a
        /*07aa*/ 	.byte	0xff
	.zero		1


	//   ....[108]....
        /*07ac*/ 	.word	0x00007b00
        /*07b0*/ 	.word	0x00000000
        /*07b4*/ 	.word	0x00000000
        /*07b8*/ 	.short	0x010a
        /*07ba*/ 	.byte	0xff
	.zero		1


	//   ....[109]....
        /*07bc*/ 	.word	0x00007b60
        /*07c0*/ 	.word	0x00000000
        /*07c4*/ 	.word	0x00000000
        /*07c8*/ 	.short	0x010a
        /*07ca*/ 	.byte	0xff
	.zero		1


	//   ....[110]....
        /*07cc*/ 	.word	0x00007bc0
        /*07d0*/ 	.word	0x00000000
        /*07d4*/ 	.word	0x00000000
        /*07d8*/ 	.short	0x010a
        /*07da*/ 	.byte	0xff
	.zero		1


	//   ....[111]....
        /*07dc*/ 	.word	0x00007c20
        /*07e0*/ 	.word	0x00000000
        /*07e4*/ 	.word	0x00000000
        /*07e8*/ 	.short	0x010a
        /*07ea*/ 	.byte	0xff
	.zero		1


	//   ....[112]....
        /*07ec*/ 	.word	0x00007c80
        /*07f0*/ 	.word	0x00000000
        /*07f4*/ 	.word	0x00000000
        /*07f8*/ 	.short	0x010a
        /*07fa*/ 	.byte	0xff
	.zero		1


	//   ....[113]....
        /*07fc*/ 	.word	0x00007ce0
        /*0800*/ 	.word	0x00000000
        /*0804*/ 	.word	0x00000000
        /*0808*/ 	.short	0x010a
        /*080a*/ 	.byte	0xff
	.zero		1


	//   ....[114]....
        /*080c*/ 	.word	0x00007d40
        /*0810*/ 	.word	0x00000004
        /*0814*/ 	.word	0x00000118
        /*0818*/ 	.short	0x010a
        /*081a*/ 	.byte	0xff
	.zero		1


	//   ....[115]....
        /*081c*/ 	.word	0x00007da0
        /*0820*/ 	.word	0x00000004
        /*0824*/ 	.word	0x00000110
        /*0828*/ 	.short	0x010a
        /*082a*/ 	.byte	0xff
	.zero		1


	//   ....[116]....
        /*082c*/ 	.word	0x00007e00
        /*0830*/ 	.word	0x00000000
        /*0834*/ 	.word	0x00000110
        /*0838*/ 	.short	0x010a
        /*083a*/ 	.byte	0xff
	.zero		1


	//   ....[117]....
        /*083c*/ 	.word	0x00007e60
        /*0840*/ 	.word	0x00000005
        /*0844*/ 	.word	0x00000130
        /*0848*/ 	.short	0x010a
        /*084a*/ 	.byte	0xff
	.zero		1


	//   ....[118]....
        /*084c*/ 	.word	0x00007ec0
        /*0850*/ 	.word	0x00000000
        /*0854*/ 	.word	0x00000000
        /*0858*/ 	.short	0x010a
        /*085a*/ 	.byte	0xff
	.zero		1


	//   ....[119]....
        /*085c*/ 	.word	0x00007f20
        /*0860*/ 	.word	0x00000000
        /*0864*/ 	.word	0x00000000
        /*0868*/ 	.short	0x010a
        /*086a*/ 	.byte	0xff
	.zero		1


	//   ....[120]....
        /*086c*/ 	.word	0x00007f80
        /*0870*/ 	.word	0x00000000
        /*0874*/ 	.word	0x00000000
        /*0878*/ 	.short	0x010a
        /*087a*/ 	.byte	0xff
	.zero		1


	//   ....[121]....
        /*087c*/ 	.word	0x00007fe0
        /*0880*/ 	.word	0x00000000
        /*0884*/ 	.word	0x00000110
        /*0888*/ 	.short	0x010a
        /*088a*/ 	.byte	0xff
	.zero		1


	//   ....[122]....
        /*088c*/ 	.word	0x00008040
        /*0890*/ 	.word	0x00000000
        /*0894*/ 	.word	0x00000108
        /*0898*/ 	.short	0x010a
        /*089a*/ 	.byte	0xff
	.zero		1


	//   ....[123]....
        /*089c*/ 	.word	0x000080a0
        /*08a0*/ 	.word	0x00000003
        /*08a4*/ 	.word	0x000000e8
        /*08a8*/ 	.short	0x010a
        /*08aa*/ 	.byte	0xff
	.zero		1


	//   ....[124]....
        /*08ac*/ 	.word	0x00008100
        /*08b0*/ 	.word	0x00000003
        /*08b4*/ 	.word	0x000000e8
        /*08b8*/ 	.short	0x010a
        /*08ba*/ 	.byte	0xff
	.zero		1


	//   ....[125]....
        /*08bc*/ 	.word	0x00008160
        /*08c0*/ 	.word	0x00000000
        /*08c4*/ 	.word	0x00000000
        /*08c8*/ 	.short	0x010a
        /*08ca*/ 	.byte	0xff
	.zero		1


	//   ....[126]....
        /*08cc*/ 	.word	0x000081c0
        /*08d0*/ 	.word	0x00000000
        /*08d4*/ 	.word	0x00000000
        /*08d8*/ 	.short	0x010a
        /*08da*/ 	.byte	0xff
	.zero		1


	//   ....[127]....
        /*08dc*/ 	.word	0x00008220
        /*08e0*/ 	.word	0x00000000
        /*08e4*/ 	.word	0x00000110
        /*08e8*/ 	.short	0x010a
        /*08ea*/ 	.byte	0xff
	.zero		1


	//   ....[128]....
        /*08ec*/ 	.word	0x00008270
        /*08f0*/ 	.word	0x00000000
        /*08f4*/ 	.word	0x000000d0
        /*08f8*/ 	.short	0x010a
        /*08fa*/ 	.byte	0xff
	.zero		1


	//   ....[129]....
        /*08fc*/ 	.word	0x000082c0
        /*0900*/ 	.word	0x00000054
        /*0904*/ 	.word	0x00000120
        /*0908*/ 	.short	0x010a
        /*090a*/ 	.byte	0xff
	.zero		1


	//   ....[130]....
        /*090c*/ 	.word	0x00008310
        /*0910*/ 	.word	0x00000003
        /*0914*/ 	.word	0x000000d0
        /*0918*/ 	.short	0x010a
        /*091a*/ 	.byte	0xff
	.zero		1


	//----- nvinfo : EIATTR_NUM_MBARRIERS
	.align		4
.L_47:
        /*091c*/ 	.byte	0x03, 0x38
        /*091e*/ 	.short	0x0028


	//----- nvinfo : EIATTR_EXIT_INSTR_OFFSETS
	.align		4
        /*0920*/ 	.byte	0x04, 0x1c
        /*0922*/ 	.short	(.L_49 - .L_48)


	//   ....[0]....
.L_48:
        /*0924*/ 	.word	0x000030f0


	//   ....[1]....
        /*0928*/ 	.word	0x00003380


	//   ....[2]....
        /*092c*/ 	.word	0x000033e0


	//   ....[3]....
        /*0930*/ 	.word	0x00004200


	//   ....[4]....
        /*0934*/ 	.word	0x000051d0


	//   ....[5]....
        /*0938*/ 	.word	0x00005210


	//   ....[6]....
        /*093c*/ 	.word	0x00007660


	//   ....[7]....
        /*0940*/ 	.word	0x000076e0


	//   ....[8]....
        /*0944*/ 	.word	0x00007710


	//   ....[9]....
        /*0948*/ 	.word	0x00007780


	//----- nvinfo : EIATTR_MAX_THREADS
	.align		4
.L_49:
        /*094c*/ 	.byte	0x04, 0x05
        /*094e*/ 	.short	(.L_51 - .L_50)
.L_50:
        /*0950*/ 	.word	0x00000100
        /*0954*/ 	.word	0x00000001
        /*0958*/ 	.word	0x00000001


	//----- nvinfo : EIATTR_CRS_STACK_SIZE
	.align		4
.L_51:
        /*095c*/ 	.byte	0x04, 0x1e
        /*095e*/ 	.short	(.L_53 - .L_52)
.L_52:
        /*0960*/ 	.word	0x00000000


	//----- nvinfo : EIATTR_CBANK_PARAM_SIZE
	.align		4
.L_53:
        /*0964*/ 	.byte	0x03, 0x19
        /*0966*/ 	.short	0x0800


	//----- nvinfo : EIATTR_PARAM_CBANK
	.align		4
        /*0968*/ 	.byte	0x04, 0x0a
        /*096a*/ 	.short	(.L_55 - .L_54)
	.align		4
.L_54:
        /*096c*/ 	.word	index@(.nv.constant0._ZN7cutlass13device_kernelINS_4conv6kernel13ConvUniversalINS1_16ConvProblemShapeILNS1_8OperatorE1ELi2EEENS1_10collective14CollectiveConvINS1_47MainloopSm100TmaUmmaWarpSpecializedImplicitGemmILS5_1ELi13ELi2ELi1ELi2EN4cute5tupleIJNSA_1CILi2EEENSC_ILi1EEESE_EEEEENSB_IJNSC_ILi64EEESH_NSB_IJSH_EEEEEENS_10bfloat16_tESK_NSA_8TiledMMAINSA_8MMA_AtomIJNSA_20SM100_MMA_F16BF16_SSISK_SK_fLi64ELi64ELNSA_4UMMA5MajorE0ELSP_1ELNSO_7ScaleInE0ELSQ_0EEEEEENSA_6LayoutINSB_IJSE_SE_SE_EEENSB_IJNSC_ILi0EEESV_SV_EEEEENSB_IJNSA_10UnderscoreESY_SY_EEEEENS7_6detail27Sm100ImplicitGemmTileTraitsINSA_20SM90_TMA_LOAD_IM2COLENSA_14ComposedLayoutINSA_7SwizzleILi3ELi4ELi3EEENSA_18smem_ptr_flag_bitsILi16EEENST_INSB_IJNSC_ILi8EEESH_EEENSB_IJSH_SE_EEEEEEEvEENS12_INSA_23SM90_TMA_LOAD_MULTICASTENS14_IS16_S18_NST_INSB_IJSH_S19_EEENSB_IJSE_SH_EEEEEEEvEEEENS_8epilogue10collective18CollectiveEpilogueINS1M_23Sm100TmaWarpSpecializedILi3ELi2ELi16ELb1ELb0EEEJSJ_NSB_IJNST_ISH_SE_EENST_INSC_ILi32EEESE_EEEEESK_NSB_IJNSB_IJlllEEESE_SV_EEESK_S1W_NS1M_6fusion15FusionCallbacksIS1Q_NS1X_17LinearCombinationISK_fSK_fLNS_15FloatRoundStyleE2EEESJ_S1U_JEEENSA_5SM1004TMEM4LOAD26SM100_TMEM_LOAD_16dp256b4xES13_NS14_INS15_ILi2ELi4ELi3EEES18_NST_INSB_IJS19_S1S_EEENSB_IJS1S_SE_EEEEEEENSA_17SM75_U32x4_LDSM_NENSA_21SM90_TMA_STORE_IM2COLES2B_NSA_17SM90_U32x4_STSM_NENSA_39AutoVectorizingCopyWithAssumedAlignmentILi128EEEEEEvvEEEEvNT_6ParamsE)
        /*0970*/ 	.short	0x0380
        /*0972*/ 	.short	0x0800


	//----- nvinfo : EIATTR_SW_WAR
	.align		4
.L_55:
        /*0974*/ 	.byte	0x04, 0x36
        /*0976*/ 	.short	(.L_57 - .L_56)
.L_56:
        /*0978*/ 	.word	0x00000008
.L_57:


//--------------------- .nv.callgraph             --------------------------
	.section	.nv.callgraph,"",@"SHT_CUDA_CALLGRAPH"
	.align	4
	.sectionentsize	8
	.align		4
        /*0000*/ 	.word	0x00000000
	.align		4
        /*0004*/ 	.word	0xffffffff
	.align		4
        /*0008*/ 	.word	index@(_ZN7cutlass13device_kernelINS_4conv6kernel13ConvUniversalINS1_16ConvProblemShapeILNS1_8OperatorE1ELi2EEENS1_10collective14CollectiveConvINS1_47MainloopSm100TmaUmmaWarpSpecializedImplicitGemmILS5_1ELi13ELi2ELi1ELi2EN4cute5tupleIJNSA_1CILi2EEENSC_ILi1EEESE_EEEEENSB_IJNSC_ILi64EEESH_NSB_IJSH_EEEEEENS_10bfloat16_tESK_NSA_8TiledMMAINSA_8MMA_AtomIJNSA_20SM100_MMA_F16BF16_SSISK_SK_fLi64ELi64ELNSA_4UMMA5MajorE0ELSP_1ELNSO_7ScaleInE0ELSQ_0EEEEEENSA_6LayoutINSB_IJSE_SE_SE_EEENSB_IJNSC_ILi0EEESV_SV_EEEEENSB_IJNSA_10UnderscoreESY_SY_EEEEENS7_6detail27Sm100ImplicitGemmTileTraitsINSA_20SM90_TMA_LOAD_IM2COLENSA_14ComposedLayoutINSA_7SwizzleILi3ELi4ELi3EEENSA_18smem_ptr_flag_bitsILi16EEENST_INSB_IJNSC_ILi8EEESH_EEENSB_IJSH_SE_EEEEEEEvEENS12_INSA_23SM90_TMA_LOAD_MULTICASTENS14_IS16_S18_NST_INSB_IJSH_S19_EEENSB_IJSE_SH_EEEEEEEvEEEENS_8epilogue10collective18CollectiveEpilogueINS1M_23Sm100TmaWarpSpecializedILi3ELi2ELi16ELb1ELb0EEEJSJ_NSB_IJNST_ISH_SE_EENST_INSC_ILi32EEESE_EEEEESK_NSB_IJNSB_IJlllEEESE_SV_EEESK_S1W_NS1M_6fusion15FusionCallbacksIS1Q_NS1X_17LinearCombinationISK_fSK_fLNS_15FloatRoundStyleE2EEESJ_S1U_JEEENSA_5SM1004TMEM4LOAD26SM100_TMEM_LOAD_16dp256b4xES13_NS14_INS15_ILi2ELi4ELi3EEES18_NST_INSB_IJS19_S1S_EEENSB_IJS1S_SE_EEEEEEENSA_17SM75_U32x4_LDSM_NENSA_21SM90_TMA_STORE_IM2COLES2B_NSA_17SM90_U32x4_STSM_NENSA_39AutoVectorizingCopyWithAssumedAlignmentILi128EEEEEEvvEEEEvNT_6ParamsE)
	.align		4
        /*000c*/ 	.word	index@(__assertfail)
	.align		4
        /*0010*/ 	.word	0x00000000
	.align		4
        /*0014*/ 	.word	0xfffffffe
	.align		4
        /*0018*/ 	.word	0x00000000
	.align		4
        /*001c*/ 	.word	0xfffffffd
	.align		4
        /*0020*/ 	.word	0x00000000
	.align		4
        /*0024*/ 	.word	0xfffffffc


//--------------------- .nv.constant4             --------------------------
	.section	.nv.constant4,"a",@progbits
	.align	8
	.align		8
.nv.constant4:
        /*0000*/ 	.dword	__assertfail
	.align		8
        /*0008*/ 	.dword	__unnamed_1
	.align		8
        /*0010*/ 	.dword	__unnamed_2
	.align		8
        /*0018*/ 	.dword	_ZN39_INTERNAL_a51001f7_4_k_cu_1b18aa20_30684cuda3std3__45__cpo5beginE
	.align		8
        /*0020*/ 	.dword	_ZN39_INTERNAL_a51001f7_4_k_cu_1b18aa20_30684cuda3std3__45__cpo3endE
	.align		8
        /*0028*/ 	.dword	_ZN39_INTERNAL_a51001f7_4_k_cu_1b18aa20_30684cuda3std3__45__cpo6cbeginE
	.align		8
        /*0030*/ 	.dword	_ZN39_INTERNAL_a51001f7_4_k_cu_1b18aa20_30684cuda3std3__45__cpo4cendE
	.align		8
        /*0038*/ 	.dword	_ZN39_INTERNAL_a51001f7_4_k_cu_1b18aa20_30684cuda3std3__441_GLOBAL__N__a51001f7_4_k_cu_1b18aa20_30686ignoreE
	.align		8
        /*0040*/ 	.dword	_ZN39_INTERNAL_a51001f7_4_k_cu_1b18aa20_30684cuda3std3__419piecewise_constructE
	.align		8
        /*0048*/ 	.dword	_ZN39_INTERNAL_a51001f7_4_k_cu_1b18aa20_30684cuda3std3__48in_placeE
	.align		8
        /*0050*/ 	.dword	_ZN39_INTERNAL_a51001f7_4_k_cu_1b18aa20_30684cuda3std6ranges3__45__cpo4swapE
	.align		8
        /*0058*/ 	.dword	_ZN39_INTERNAL_a51001f7_4_k_cu_1b18aa20_30684cuda3std6ranges3__45__cpo9iter_moveE
	.align		8
        /*0060*/ 	.dword	_ZN39_INTERNAL_a51001f7_4_k_cu_1b18aa20_30684cute7productE
	.align		8
        /*0068*/ 	.dword	_ZN39_INTERNAL_a51001f7_4_k_cu_1b18aa20_30684cute1_E
	.align		8
        /*0070*/ 	.dword	$str$27
	.align		8
        /*0078*/ 	.dword	$str$28
	.align		8
        /*0080*/ 	.dword	$str$29
	.align		8
        /*0088*/ 	.dword	$str$30


//--------------------- .text._ZN7cutlass13device_kernelINS_4conv6kernel13ConvUniversalINS1_16ConvProblemShapeILNS1_8OperatorE1ELi2EEENS1_10collective14CollectiveConvINS1_47MainloopSm100TmaUmmaWarpSpecializedImplicitGemmILS5_1ELi13ELi2ELi1ELi2EN4cute5tupleIJNSA_1CILi2EEENSC_ILi1EEESE_EEEEENSB_IJNSC_ILi64EEESH_NSB_IJSH_EEEEEENS_10bfloat16_tESK_NSA_8TiledMMAINSA_8MMA_AtomIJNSA_20SM100_MMA_F16BF16_SSISK_SK_fLi64ELi64ELNSA_4UMMA5MajorE0ELSP_1ELNSO_7ScaleInE0ELSQ_0EEEEEENSA_6LayoutINSB_IJSE_SE_SE_EEENSB_IJNSC_ILi0EEESV_SV_EEEEENSB_IJNSA_10UnderscoreESY_SY_EEEEENS7_6detail27Sm100ImplicitGemmTileTraitsINSA_20SM90_TMA_LOAD_IM2COLENSA_14ComposedLayoutINSA_7SwizzleILi3ELi4ELi3EEENSA_18smem_ptr_flag_bitsILi16EEENST_INSB_IJNSC_ILi8EEESH_EEENSB_IJSH_SE_EEEEEEEvEENS12_INSA_23SM90_TMA_LOAD_MULTICASTENS14_IS16_S18_NST_INSB_IJSH_S19_EEENSB_IJSE_SH_EEEEEEEvEEEENS_8epilogue10collective18CollectiveEpilogueINS1M_23Sm100TmaWarpSpecializedILi3ELi2ELi16ELb1ELb0EEEJSJ_NSB_IJNST_ISH_SE_EENST_INSC_ILi32EEESE_EEEEESK_NSB_IJNSB_IJlllEEESE_SV_EEESK_S1W_NS1M_6fusion15FusionCallbacksIS1Q_NS1X_17LinearCombinationISK_fSK_fLNS_15FloatRoundStyleE2EEESJ_S1U_JEEENSA_5SM1004TMEM4LOAD26SM100_TMEM_LOAD_16dp256b4xES13_NS14_INS15_ILi2ELi4ELi3EEES18_NST_INSB_IJS19_S1S_EEENSB_IJS1S_SE_EEEEEEENSA_17SM75_U32x4_LDSM_NENSA_21SM90_TMA_STORE_IM2COLES2B_NSA_17SM90_U32x4_STSM_NENSA_39AutoVectorizingCopyWithAssumedAlignmentILi128EEEEEEvvEEEEvNT_6ParamsE --------------------------
	.section	.text._ZN7cutlass13device_kernelINS_4conv6kernel13ConvUniversalINS1_16ConvProblemShapeILNS1_8OperatorE1ELi2EEENS1_10collective14CollectiveConvINS1_47MainloopSm100TmaUmmaWarpSpecializedImplicitGemmILS5_1ELi13ELi2ELi1ELi2EN4cute5tupleIJNSA_1CILi2EEENSC_ILi1EEESE_EEEEENSB_IJNSC_ILi64EEESH_NSB_IJSH_EEEEEENS_10bfloat16_tESK_NSA_8TiledMMAINSA_8MMA_AtomIJNSA_20SM100_MMA_F16BF16_SSISK_SK_fLi64ELi64ELNSA_4UMMA5MajorE0ELSP_1ELNSO_7ScaleInE0ELSQ_0EEEEEENSA_6LayoutINSB_IJSE_SE_SE_EEENSB_IJNSC_ILi0EEESV_SV_EEEEENSB_IJNSA_10UnderscoreESY_SY_EEEEENS7_6detail27Sm100ImplicitGemmTileTraitsINSA_20SM90_TMA_LOAD_IM2COLENSA_14ComposedLayoutINSA_7SwizzleILi3ELi4ELi3EEENSA_18smem_ptr_flag_bitsILi16EEENST_INSB_IJNSC_ILi8EEESH_EEENSB_IJSH_SE_EEEEEEEvEENS12_INSA_23SM90_TMA_LOAD_MULTICASTENS14_IS16_S18_NST_INSB_IJSH_S19_EEENSB_IJSE_SH_EEEEEEEvEEEENS_8epilogue10collective18CollectiveEpilogueINS1M_23Sm100TmaWarpSpecializedILi3ELi2ELi16ELb1ELb0EEEJSJ_NSB_IJNST_ISH_SE_EENST_INSC_ILi32EEESE_EEEEESK_NSB_IJNSB_IJlllEEESE_SV_EEESK_S1W_NS1M_6fusion15FusionCallbacksIS1Q_NS1X_17LinearCombinationISK_fSK_fLNS_15FloatRoundStyleE2EEESJ_S1U_JEEENSA_5SM1004TMEM4LOAD26SM100_TMEM_LOAD_16dp256b4xES13_NS14_INS15_ILi2ELi4ELi3EEES18_NST_INSB_IJS19_S1S_EEENSB_IJS1S_SE_EEEEEEENSA_17SM75_U32x4_LDSM_NENSA_21SM90_TMA_STORE_IM2COLES2B_NSA_17SM90_U32x4_STSM_NENSA_39AutoVectorizingCopyWithAssumedAlignmentILi128EEEEEEvvEEEEvNT_6ParamsE,"ax",@progbits
	.align	128
.text._ZN7cutlass13device_kernelINS_4conv6kernel13ConvUniversalINS1_16ConvProblemShapeILNS1_8OperatorE1ELi2EEENS1_10collective14CollectiveConvINS1_47MainloopSm100TmaUmmaWarpSpecializedImplicitGemmILS5_1ELi13ELi2ELi1ELi2EN4cute5tupleIJNSA_1CILi2EEENSC_ILi1EEESE_EEEEENSB_IJNSC_ILi64EEESH_NSB_IJSH_EEEEEENS_10bfloat16_tESK_NSA_8TiledMMAINSA_8MMA_AtomIJNSA_20SM100_MMA_F16BF16_SSISK_SK_fLi64ELi64ELNSA_4UMMA5MajorE0ELSP_1ELNSO_7ScaleInE0ELSQ_0EEEEEENSA_6LayoutINSB_IJSE_SE_SE_EEENSB_IJNSC_ILi0EEESV_SV_EEEEENSB_IJNSA_10UnderscoreESY_SY_EEEEENS7_6detail27Sm100ImplicitGemmTileTraitsINSA_20SM90_TMA_LOAD_IM2COLENSA_14ComposedLayoutINSA_7SwizzleILi3ELi4ELi3EEENSA_18smem_ptr_flag_bitsILi16EEENST_INSB_IJNSC_ILi8EEESH_EEENSB_IJSH_SE_EEEEEEEvEENS12_INSA_23SM90_TMA_LOAD_MULTICASTENS14_IS16_S18_NST_INSB_IJSH_S19_EEENSB_IJSE_SH_EEEEEEEvEEEENS_8epilogue10collective18CollectiveEpilogueINS1M_23Sm100TmaWarpSpecializedILi3ELi2ELi16ELb1ELb0EEEJSJ_NSB_IJNST_ISH_SE_EENST_INSC_ILi32EEESE_EEEEESK_NSB_IJNSB_IJlllEEESE_SV_EEESK_S1W_NS1M_6fusion15FusionCallbacksIS1Q_NS1X_17LinearCombinationISK_fSK_fLNS_15FloatRoundStyleE2EEESJ_S1U_JEEENSA_5SM1004TMEM4LOAD26SM100_TMEM_LOAD_16dp256b4xES13_NS14_INS15_ILi2ELi4ELi3EEES18_NST_INSB_IJS19_S1S_EEENSB_IJS1S_SE_EEEEEEENSA_17SM75_U32x4_LDSM_NENSA_21SM90_TMA_STORE_IM2COLES2B_NSA_17SM90_U32x4_STSM_NENSA_39AutoVectorizingCopyWithAssumedAlignmentILi128EEEEEEvvEEEEvNT_6ParamsE:
        .type           _ZN7cutlass13device_kernelINS_4conv6kernel13ConvUniversalINS1_16ConvProblemShapeILNS1_8OperatorE1ELi2EEENS1_10collective14CollectiveConvINS1_47MainloopSm100TmaUmmaWarpSpecializedImplicitGemmILS5_1ELi13ELi2ELi1ELi2EN4cute5tupleIJNSA_1CILi2EEENSC_ILi1EEESE_EEEEENSB_IJNSC_ILi64EEESH_NSB_IJSH_EEEEEENS_10bfloat16_tESK_NSA_8TiledMMAINSA_8MMA_AtomIJNSA_20SM100_MMA_F16BF16_SSISK_SK_fLi64ELi64ELNSA_4UMMA5MajorE0ELSP_1ELNSO_7ScaleInE0ELSQ_0EEEEEENSA_6LayoutINSB_IJSE_SE_SE_EEENSB_IJNSC_ILi0EEESV_SV_EEEEENSB_IJNSA_10UnderscoreESY_SY_EEEEENS7_6detail27Sm100ImplicitGemmTileTraitsINSA_20SM90_TMA_LOAD_IM2COLENSA_14ComposedLayoutINSA_7SwizzleILi3ELi4ELi3EEENSA_18smem_ptr_flag_bitsILi16EEENST_INSB_IJNSC_ILi8EEESH_EEENSB_IJSH_SE_EEEEEEEvEENS12_INSA_23SM90_TMA_LOAD_MULTICASTENS14_IS16_S18_NST_INSB_IJSH_S19_EEENSB_IJSE_SH_EEEEEEEvEEEENS_8epilogue10collective18CollectiveEpilogueINS1M_23Sm100TmaWarpSpecializedILi3ELi2ELi16ELb1ELb0EEEJSJ_NSB_IJNST_ISH_SE_EENST_INSC_ILi32EEESE_EEEEESK_NSB_IJNSB_IJlllEEESE_SV_EEESK_S1W_NS1M_6fusion15FusionCallbacksIS1Q_NS1X_17LinearCombinationISK_fSK_fLNS_15FloatRoundStyleE2EEESJ_S1U_JEEENSA_5SM1004TMEM4LOAD26SM100_TMEM_LOAD_16dp256b4xES13_NS14_INS15_ILi2ELi4ELi3EEES18_NST_INSB_IJS19_S1S_EEENSB_IJS1S_SE_EEEEEEENSA_17SM75_U32x4_LDSM_NENSA_21SM90_TMA_STORE_IM2COLES2B_NSA_17SM90_U32x4_STSM_NENSA_39AutoVectorizingCopyWithAssumedAlignmentILi128EEEEEEvvEEEEvNT_6ParamsE,@function
        .size           _ZN7cutlass13device_kernelINS_4conv6kernel13ConvUniversalINS1_16ConvProblemShapeILNS1_8OperatorE1ELi2EEENS1_10collective14CollectiveConvINS1_47MainloopSm100TmaUmmaWarpSpecializedImplicitGemmILS5_1ELi13ELi2ELi1ELi2EN4cute5tupleIJNSA_1CILi2EEENSC_ILi1EEESE_EEEEENSB_IJNSC_ILi64EEESH_NSB_IJSH_EEEEEENS_10bfloat16_tESK_NSA_8TiledMMAINSA_8MMA_AtomIJNSA_20SM100_MMA_F16BF16_SSISK_SK_fLi64ELi64ELNSA_4UMMA5MajorE0ELSP_1ELNSO_7ScaleInE0ELSQ_0EEEEEENSA_6LayoutINSB_IJSE_SE_SE_EEENSB_IJNSC_ILi0EEESV_SV_EEEEENSB_IJNSA_10UnderscoreESY_SY_EEEEENS7_6detail27Sm100ImplicitGemmTileTraitsINSA_20SM90_TMA_LOAD_IM2COLENSA_14ComposedLayoutINSA_7SwizzleILi3ELi4ELi3EEENSA_18smem_ptr_flag_bitsILi16EEENST_INSB_IJNSC_ILi8EEESH_EEENSB_IJSH_SE_EEEEEEEvEENS12_INSA_23SM90_TMA_LOAD_MULTICASTENS14_IS16_S18_NST_INSB_IJSH_S19_EEENSB_IJSE_SH_EEEEEEEvEEEENS_8epilogue10collective18CollectiveEpilogueINS1M_23Sm100TmaWarpSpecializedILi3ELi2ELi16ELb1ELb0EEEJSJ_NSB_IJNST_ISH_SE_EENST_INSC_ILi32EEESE_EEEEESK_NSB_IJNSB_IJlllEEESE_SV_EEESK_S1W_NS1M_6fusion15FusionCallbacksIS1Q_NS1X_17LinearCombinationISK_fSK_fLNS_15FloatRoundStyleE2EEESJ_S1U_JEEENSA_5SM1004TMEM4LOAD26SM100_TMEM_LOAD_16dp256b4xES13_NS14_INS15_ILi2ELi4ELi3EEES18_NST_INSB_IJS19_S1S_EEENSB_IJS1S_SE_EEEEEEENSA_17SM75_U32x4_LDSM_NENSA_21SM90_TMA_STORE_IM2COLES2B_NSA_17SM90_U32x4_STSM_NENSA_39AutoVectorizingCopyWithAssumedAlignmentILi128EEEEEEvvEEEEvNT_6ParamsE,(.L_x_179 - _ZN7cutlass13device_kernelINS_4conv6kernel13ConvUniversalINS1_16ConvProblemShapeILNS1_8OperatorE1ELi2EEENS1_10collective14CollectiveConvINS1_47MainloopSm100TmaUmmaWarpSpecializedImplicitGemmILS5_1ELi13ELi2ELi1ELi2EN4cute5tupleIJNSA_1CILi2EEENSC_ILi1EEESE_EEEEENSB_IJNSC_ILi64EEESH_NSB_IJSH_EEEEEENS_10bfloat16_tESK_NSA_8TiledMMAINSA_8MMA_AtomIJNSA_20SM100_MMA_F16BF16_SSISK_SK_fLi64ELi64ELNSA_4UMMA5MajorE0ELSP_1ELNSO_7ScaleInE0ELSQ_0EEEEEENSA_6LayoutINSB_IJSE_SE_SE_EEENSB_IJNSC_ILi0EEESV_SV_EEEEENSB_IJNSA_10UnderscoreESY_SY_EEEEENS7_6detail27Sm100ImplicitGemmTileTraitsINSA_20SM90_TMA_LOAD_IM2COLENSA_14ComposedLayoutINSA_7SwizzleILi3ELi4ELi3EEENSA_18smem_ptr_flag_bitsILi16EEENST_INSB_IJNSC_ILi8EEESH_EEENSB_IJSH_SE_EEEEEEEvEENS12_INSA_23SM90_TMA_LOAD_MULTICASTENS14_IS16_S18_NST_INSB_IJSH_S19_EEENSB_IJSE_SH_EEEEEEEvEEEENS_8epilogue10collective18CollectiveEpilogueINS1M_23Sm100TmaWarpSpecializedILi3ELi2ELi16ELb1ELb0EEEJSJ_NSB_IJNST_ISH_SE_EENST_INSC_ILi32EEESE_EEEEESK_NSB_IJNSB_IJlllEEESE_SV_EEESK_S1W_NS1M_6fusion15FusionCallbacksIS1Q_NS1X_17LinearCombinationISK_fSK_fLNS_15FloatRoundStyleE2EEESJ_S1U_JEEENSA_5SM1004TMEM4LOAD26SM100_TMEM_LOAD_16dp256b4xES13_NS14_INS15_ILi2ELi4ELi3EEES18_NST_INSB_IJS19_S1S_EEENSB_IJS1S_SE_EEEEEEENSA_17SM75_U32x4_LDSM_NENSA_21SM90_TMA_STORE_IM2COLES2B_NSA_17SM90_U32x4_STSM_NENSA_39AutoVectorizingCopyWithAssumedAlignmentILi128EEEEEEvvEEEEvNT_6ParamsE)
        .other          _ZN7cutlass13device_kernelINS_4conv6kernel13ConvUniversalINS1_16ConvProblemShapeILNS1_8OperatorE1ELi2EEENS1_10collective14CollectiveConvINS1_47MainloopSm100TmaUmmaWarpSpecializedImplicitGemmILS5_1ELi13ELi2ELi1ELi2EN4cute5tupleIJNSA_1CILi2EEENSC_ILi1EEESE_EEEEENSB_IJNSC_ILi64EEESH_NSB_IJSH_EEEEEENS_10bfloat16_tESK_NSA_8TiledMMAINSA_8MMA_AtomIJNSA_20SM100_MMA_F16BF16_SSISK_SK_fLi64ELi64ELNSA_4UMMA5MajorE0ELSP_1ELNSO_7ScaleInE0ELSQ_0EEEEEENSA_6LayoutINSB_IJSE_SE_SE_EEENSB_IJNSC_ILi0EEESV_SV_EEEEENSB_IJNSA_10UnderscoreESY_SY_EEEEENS7_6detail27Sm100ImplicitGemmTileTraitsINSA_20SM90_TMA_LOAD_IM2COLENSA_14ComposedLayoutINSA_7SwizzleILi3ELi4ELi3EEENSA_18smem_ptr_flag_bitsILi16EEENST_INSB_IJNSC_ILi8EEESH_EEENSB_IJSH_SE_EEEEEEEvEENS12_INSA_23SM90_TMA_LOAD_MULTICASTENS14_IS16_S18_NST_INSB_IJSH_S19_EEENSB_IJSE_SH_EEEEEEEvEEEENS_8epilogue10collective18CollectiveEpilogueINS1M_23Sm100TmaWarpSpecializedILi3ELi2ELi16ELb1ELb0EEEJSJ_NSB_IJNST_ISH_SE_EENST_INSC_ILi32EEESE_EEEEESK_NSB_IJNSB_IJlllEEESE_SV_EEESK_S1W_NS1M_6fusion15FusionCallbacksIS1Q_NS1X_17LinearCombinationISK_fSK_fLNS_15FloatRoundStyleE2EEESJ_S1U_JEEENSA_5SM1004TMEM4LOAD26SM100_TMEM_LOAD_16dp256b4xES13_NS14_INS15_ILi2ELi4ELi3EEES18_NST_INSB_IJS19_S1S_EEENSB_IJS1S_SE_EEEEEEENSA_17SM75_U32x4_LDSM_NENSA_21SM90_TMA_STORE_IM2COLES2B_NSA_17SM90_U32x4_STSM_NENSA_39AutoVectorizingCopyWithAssumedAlignmentILi128EEEEEEvvEEEEvNT_6ParamsE,@"STO_CUDA_ENTRY STV_DEFAULT"
_ZN7cutlass13device_kernelINS_4conv6kernel13ConvUniversalINS1_16ConvProblemShapeILNS1_8OperatorE1ELi2EEENS1_10collective14CollectiveConvINS1_47MainloopSm100TmaUmmaWarpSpecializedImplicitGemmILS5_1ELi13ELi2ELi1ELi2EN4cute5tupleIJNSA_1CILi2EEENSC_ILi1EEESE_EEEEENSB_IJNSC_ILi64EEESH_NSB_IJSH_EEEEEENS_10bfloat16_tESK_NSA_8TiledMMAINSA_8MMA_AtomIJNSA_20SM100_MMA_F16BF16_SSISK_SK_fLi64ELi64ELNSA_4UMMA5MajorE0ELSP_1ELNSO_7ScaleInE0ELSQ_0EEEEEENSA_6LayoutINSB_IJSE_SE_SE_EEENSB_IJNSC_ILi0EEESV_SV_EEEEENSB_IJNSA_10UnderscoreESY_SY_EEEEENS7_6detail27Sm100ImplicitGemmTileTraitsINSA_20SM90_TMA_LOAD_IM2COLENSA_14ComposedLayoutINSA_7SwizzleILi3ELi4ELi3EEENSA_18smem_ptr_flag_bitsILi16EEENST_INSB_IJNSC_ILi8EEESH_EEENSB_IJSH_SE_EEEEEEEvEENS12_INSA_23SM90_TMA_LOAD_MULTICASTENS14_IS16_S18_NST_INSB_IJSH_S19_EEENSB_IJSE_SH_EEEEEEEvEEEENS_8epilogue10collective18CollectiveEpilogueINS1M_23Sm100TmaWarpSpecializedILi3ELi2ELi16ELb1ELb0EEEJSJ_NSB_IJNST_ISH_SE_EENST_INSC_ILi32EEESE_EEEEESK_NSB_IJNSB_IJlllEEESE_SV_EEESK_S1W_NS1M_6fusion15FusionCallbacksIS1Q_NS1X_17LinearCombinationISK_fSK_fLNS_15FloatRoundStyleE2EEESJ_S1U_JEEENSA_5SM1004TMEM4LOAD26SM100_TMEM_LOAD_16dp256b4xES13_NS14_INS15_ILi2ELi4ELi3EEES18_NST_INSB_IJS19_S1S_EEENSB_IJS1S_SE_EEEEEEENSA_17SM75_U32x4_LDSM_NENSA_21SM90_TMA_STORE_IM2COLES2B_NSA_17SM90_U32x4_STSM_NENSA_39AutoVectorizingCopyWithAssumedAlignmentILi128EEEEEEvvEEEEvNT_6ParamsE:
[----:B------:R-:W1:Y:S01]  /*0000*/  LDC R1, c[0x0][0x37c] ;  /* 0x0000df00ff017b82 */ /* 0x000e620000000800 */
[----:B------:R-:W2:Y:S01]  /*0010*/  S2R R75, SR_TID.X ;  /* 0x00000000004b7919 */ /* 0x000ea20000002100 */
[----:B------:R-:W3:Y:S01]  /*0020*/  LDCU.64 UR6, c[0x0][0x890] ;  /* 0x00011200ff0677ac */ /* 0x000ee20008000a00 */
[----:B-1----:R-:W-:Y:S01]  /*0030*/  VIADD R1, R1, 0xfffffff8 ;  /* 0xfffffff801017836 */ /* 0x002fe20000000000 */
[----:B------:R-:W-:Y:S02]  /*0040*/  PRMT R63, RZ, 0x7610, R63 ;  /* 0x00007610ff3f7816 */ /* 0x000fe4000000003f */
[----:B------:R-:W-:Y:S01]  /*0050*/  ELECT P5, URZ, PT ;  /* 0x0000000000ff782f */ /* 0x000fe200038a0000 */
[----:B------:R-:W1:Y:S01]  /*0060*/  LDCU.64 UR48, c[0x0][0x358] ;  /* 0x00006b00ff3077ac */ /* 0x000e620008000a00 */
[----:B---3--:R-:W-:-:S04]  /*0070*/  UISETP.NE.U32.AND UP0, UPT, UR6, URZ, UPT ;  /* 0x000000ff0600728c */ /* 0x008fc8000bf05070 */
[----:B------:R-:W-:Y:S01]  /*0080*/  UISETP.NE.AND.EX UP0, UPT, UR7, URZ, UPT, UP0 ;  /* 0x000000ff0700728c */ /* 0x000fe2000bf05300 */
[----:B--2---:R-:W-:-:S05]  /*0090*/  SHF.R.U32.HI R76, RZ, 0x5, R75 ;  /* 0x00000005ff4c7819 */ /* 0x004fca000001164b */
[----:B------:R-:W2:Y:S02]  /*00a0*/  SHFL.IDX PT, R0, R76, RZ, 0x1f ;  /* 0x00001fff4c007589 */ /* 0x000ea400000e0000 */
[----:B--2---:R-:W-:Y:S01]  /*00b0*/  R2UR UR4, R0 ;  /* 0x00000000000472ca */ /* 0x004fe200000e0000 */
[----:B-1----:R-:W-:-:S14]  /*00c0*/  BRA.U UP0, `(.L_x_0) ;  /* 0x00000001002c7547 */ /* 0x002fdc000b800000 */
[----:B------:R-:W1:Y:S02]  /*00d0*/  LDCU.64 UR8, c[0x0][0x888] ;  /* 0x00011100ff0877ac */ /* 0x000e640008000a00 */
[----:B-1----:R-:W-:-:S04]  /*00e0*/  UISETP.NE.U32.AND UP0, UPT, UR8, URZ, UPT ;  /* 0x000000ff0800728c */ /* 0x002fc8000bf05070 */
[----:B------:R-:W-:-:S09]  /*00f0*/  UISETP.NE.AND.EX UP0, UPT, UR9, URZ, UPT, UP0 ;  /* 0x000000ff0900728c */ /* 0x000fd2000bf05300 */
[----:B------:R-:W-:Y:S05]  /*0100*/  BRA.U !UP0, `(.L_x_1) ;  /* 0x0000000108107547 */ /* 0x000fea000b800000 */
[----:B------:R-:W1:Y:S02]  /*0110*/  LDC.64 R2, c[0x0][0x888] ;  /* 0x00022200ff027b82 */ /* 0x000e640000000a00 */
[----:B-1----:R1:W5:Y:S01]  /*0120*/  LDG.E R35, desc[UR48][R2.64] ;  /* 0x0000003002237981 */ /* 0x002362000c1e1900 */
[----:B------:R-:W-:Y:S01]  /*0130*/  HFMA2 R63, -RZ, RZ, 0, 5.9604644775390625e-08 ;  /* 0x00000001ff3f7431 */ /* 0x000fe200000001ff */
[----:B------:R-:W-:Y:S05]  /*0140*/  BRA `(.L_x_0) ;  /* 0x00000000000c7947 */ /* 0x000fea0003800000 */
.L_x_1:
[----:B------:R-:W1:Y:S01]  /*0150*/  LDCU UR5, c[0x0][0x880] ;  /* 0x00011000ff0577ac */ /* 0x000e620008000800 */
[----:B------:R-:W-:Y:S01]  /*0160*/  HFMA2 R63, -RZ, RZ, 0, 5.9604644775390625e-08 ;  /* 0x00000001ff3f7431 */ /* 0x000fe200000001ff */
[----:B-1----:R-:W-:Y:S02]  /*0170*/  MOV R35, UR5 ;  /* 0x0000000500237c02 */ /* 0x002fe40008000f00 */
.L_x_0:
[----:B------:R-:W2:Y:S02]  /*0180*/  LDCU.64 UR8, c[0x0][0x8b0] ;  /* 0x00011600ff0877ac */ /* 0x000ea40008000a00 */
[----:B--2---:R-:W-:-:S04]  /*0190*/  UISETP.NE.U32.AND UP0, UPT, UR8, URZ, UPT ;  /* 0x000000ff0800728c */ /* 0x004fc8000bf05070 */
[----:B------:R-:W-:-:S09]  /*01a0*/  UISETP.NE.AND.EX UP0, UPT, UR9, URZ, UPT, UP0 ;  /* 0x000000ff0900728c */ /* 0x000fd2000bf05300 */
[----:B------:R-:W-:Y:S05]  /*01b0*/  BRA.U UP0, `(.L_x_2) ;  /* 0x0000000100247547 */ /* 0x000fea000b800000 */
[----:B------:R-:W2:Y:S02]  /*01c0*/  LDCU.64 UR8, c[0x0][0x8a8] ;  /* 0x00011500ff0877ac */ /* 0x000ea40008000a00 */
[----:B--2---:R-:W-:-:S04]  /*01d0*/  UISETP.NE.U32.AND UP0, UPT, UR8, URZ, UPT ;  /* 0x000000ff0800728c */ /* 0x004fc8000bf05070 */
[----:B------:R-:W-:-:S09]  /*01e0*/  UISETP.NE.AND.EX UP0, UPT, UR9, URZ, UPT, UP0 ;  /* 0x000000ff0900728c */ /* 0x000fd2000bf05300 */
[----:B------:R-:W-:Y:S05]  /*01f0*/  BRA.U !UP0, `(.L_x_3) ;  /* 0x00000001080c7547 */ /* 0x000fea000b800000 */
[----:B-1----:R-:W1:Y:S02]  /*0200*/  LDC.64 R2, c[0x0][0x8a8] ;  /* 0x00022a00ff027b82 */ /* 0x002e640000000a00 */
[----:B-1----:R2:W5:Y:S01]  /*0210*/  LDG.E R33, desc[UR48][R2.64] ;  /* 0x0000003002217981 */ /* 0x002562000c1e1900 */
[----:B------:R-:W-:Y:S05]  /*0220*/  BRA `(.L_x_2) ;  /* 0x0000000000087947 */ /* 0x000fea0003800000 */
.L_x_3:
[----:B------:R-:W2:Y:S02]  /*0230*/  LDCU UR5, c[0x0][0x8a0] ;  /* 0x00011400ff0577ac */ /* 0x000ea40008000800 */
[----:B--2---:R-:W-:Y:S02]  /*0240*/  MOV R33, UR5 ;  /* 0x0000000500217c02 */ /* 0x004fe40008000f00 */
.L_x_2:
[----:B------:R-:W-:Y:S01]  /*0250*/  IMAD.U32 R0, RZ, RZ, UR4 ;  /* 0x00000004ff007e24 */ /* 0x000fe2000f8e00ff */
[----:B------:R-:W-:Y:S04]  /*0260*/  BSSY.RECONVERGENT B0, `(.L_x_4) ;  /* 0x000000c000007945 */ /* 0x000fe80003800200 */
[C---:B------:R-:W-:Y:S02]  /*0270*/  ISETP.NE.OR P1, PT, R0.reuse, 0x1, !P5 ;  /* 0x000000010000780c */ /* 0x040fe40006f25670 */
[----:B------:R-:W-:-:S11]  /*0280*/  ISETP.NE.OR P0, PT, R0, 0x3, !P5 ;  /* 0x000000030000780c */ /* 0x000fd60006f05670 */
[----:B------:R-:W-:Y:S05]  /*0290*/  @P1 BRA `(.L_x_5) ;  /* 0x0000000000201947 */ /* 0x000fea0003800000 */
[----:B------:R-:W3:Y:S02]  /*02a0*/  LDCU.64 UR8, c[0x0][0x348] ;  /* 0x00006900ff0877ac */ /* 0x000ee40008000a00 */
[----:B---3--:R-:W-:Y:S02]  /*02b0*/  UIADD3 UR10, UP1, UPT, UR8, 0x80, URZ ;  /* 0x00000080080a7890 */ /* 0x008fe4000ff3e0ff */
[----:B------:R-:W-:Y:S02]  /*02c0*/  UIADD3 UR8, UP0, UPT, UR8, 0x180, URZ ;  /* 0x0000018008087890 */ /* 0x000fe4000ff1e0ff */
[----:B------:R-:W-:Y:S02]  /*02d0*/  UIADD3.X UR11, UPT, UPT, URZ, UR9, URZ, UP1, !UPT ;  /* 0x00000009ff0b7290 */ /* 0x000fe40008ffe4ff */
[----:B------:R-:W-:-:S07]  /*02e0*/  UIADD3.X UR9, UPT, UPT, URZ, UR9, URZ, UP0, !UPT ;  /* 0x00000009ff097290 */ /* 0x000fce00087fe4ff */
[----:B------:R3:W-:Y:S02]  /*02f0*/  UTMACCTL.PF [UR10] ;  /* 0x000000000a0079b9 */ /* 0x0007e40008040000 */
[----:B------:R3:W-:Y:S02]  /*0300*/  UTMACCTL.PF [UR8] ;  /* 0x00000000080079b9 */ /* 0x0007e40008040000 */
[----:B---3--:R-:W-:Y:S01]  /*0310*/  NOP ;  /* 0x0000000000007918 */ /* 0x008fe20000000000 */
.L_x_5:
[----:B------:R-:W-:Y:S05]  /*0320*/  BSYNC.RECONVERGENT B0 ;  /* 0x0000000000007941 */ /* 0x000fea0003800200 */
.L_x_4:
[----:B------:R-:W-:Y:S04]  /*0330*/  BSSY.RECONVERGENT B0, `(.L_x_6) ;  /* 0x000000a000007945 */ /* 0x000fe80003800200 */
        /* <DEDUP_REMOVED lines=9> */
.L_x_7:
[----:B------:R-:W-:Y:S05]  /*03d0*/  BSYNC.RECONVERGENT B0 ;  /* 0x0000000000007941 */ /* 0x000fea0003800200 */
.L_x_6:
[----:B------:R-:W3:Y:S01]  /*03e0*/  LDCU.64 UR8, c[0x0][0x888] ;  /* 0x00011100ff0877ac */ /* 0x000ee20008000a00 */
[----:B------:R-:W-:Y:S02]  /*03f0*/  UISETP.EQ.U32.AND UP1, UPT, UR6, URZ, UPT ;  /* 0x000000ff0600728c */ /* 0x000fe4000bf22070 */
[----:B------:R-:W-:Y:S02]  /*0400*/  UPLOP3.LUT UP6, UPT, UPT, UPT, UPT, 0x80, 0x8 ;  /* 0x000000000008789c */ /* 0x000fe40003fcf070 */
[----:B---3--:R-:W-:-:S04]  /*0410*/  UISETP.NE.U32.AND UP0, UPT, UR8, URZ, UPT ;  /* 0x000000ff0800728c */ /* 0x008fc8000bf05070 */
[----:B------:R-:W-:-:S04]  /*0420*/  UISETP.NE.AND.EX UP0, UPT, UR9, URZ, UPT, UP0 ;  /* 0x000000ff0900728c */ /* 0x000fc8000bf05300 */
[----:B------:R-:W-:-:S04]  /*0430*/  UISETP.EQ.OR.EX UP2, UPT, UR7, URZ, !UP0, UP1 ;  /* 0x000000ff0700728c */ /* 0x000fc8000c742710 */
[----:B------:R-:W-:-:S05]  /*0440*/  UP2UR UR56, UPR, URZ, 0x4 ;  /* 0x00000004ff387883 */ /* 0x000fca0008000000 */
[----:B------:R-:W-:Y:S07]  /*0450*/  BRA.U !UP2, `(.L_x_8) ;  /* 0x000000010a207547 */ /* 0x000fee000b800000 */
[----:B------:R-:W-:Y:S01]  /*0460*/  UISETP.NE.U32.AND UP2, UPT, UR6, URZ, UPT ;  /* 0x000000ff0600728c */ /* 0x000fe2000bf45070 */
[----:B-----5:R-:W-:Y:S01]  /*0470*/  FSETP.NEU.AND P0, PT, R35, RZ, PT ;  /* 0x000000ff2300720b */ /* 0x020fe20003f0d000 */
[----:B------:R-:W-:Y:S02]  /*0480*/  USEL UR5, URZ, 0xffffffff, UP0 ;  /* 0xffffffffff057887 */ /* 0x000fe40008000000 */
[----:B------:R-:W-:-:S10]  /*0490*/  UISETP.NE.AND.EX UP2, UPT, UR7, URZ, UPT, UP2 ;  /* 0x000000ff0700728c */ /* 0x000fd4000bf45320 */
[----:B------:R-:W-:Y:S01]  /*04a0*/  VOTEU.ANY UP1, P0 ;  /* 0x0000000000ff7886 */ /* 0x000fe20000020100 */
[----:B------:R-:W-:-:S04]  /*04b0*/  @!UP2 USEL UR5, URZ, 0xffffffff, UP1 ;  /* 0xffffffffff05a887 */ /* 0x000fc80008800000 */
[----:B------:R-:W-:-:S04]  /*04c0*/  ULOP3.LUT UR5, UR5, 0x1, URZ, 0xc0, !UPT ;  /* 0x0000000105057892 */ /* 0x000fc8000f8ec0ff */
[----:B------:R-:W-:-:S11]  /*04d0*/  UISETP.NE.U32.AND UP6, UPT, UR5, 0x1, UPT ;  /* 0x000000010500788c */ /* 0x000fd6000bfc5070 */
.L_x_8:
[----:B-12---:R-:W1:Y:S02]  /*04e0*/  SHFL.IDX PT, R2, R76, RZ, 0x1f ;  /* 0x00001fff4c027589 */ /* 0x006e6400000e0000 */
[----:B-1----:R-:W-:-:S13]  /*04f0*/  ISETP.NE.AND P0, PT, R2, RZ, PT ;  /* 0x000000ff0200720c */ /* 0x002fda0003f05270 */
[----:B------:R-:W-:Y:S05]  /*0500*/  @P0 BRA `(.L_x_9) ;  /* 0x0000000000ac0947 */ /* 0x000fea0003800000 */
[----:B------:R-:W-:Y:S01]  /*0510*/  ELECT P0, URZ, PT ;  /* 0x0000000000ff782f */ /* 0x000fe20003800000 */
[----:B------:R-:W-:-:S12]  /*0520*/  BSSY.RECONVERGENT B0, `(.L_x_9) ;  /* 0x0000029000007945 */ /* 0x000fd80003800200 */
[----:B------:R-:W-:Y:S05]  /*0530*/  @!P0 BRA `(.L_x_10) ;  /* 0x00000000009c8947 */ /* 0x000fea0003800000 */
[----:B------:R-:W1:Y:S01]  /*0540*/  S2UR UR7, SR_CgaCtaId ;  /* 0x00000000000779c3 */ /* 0x000e620000008800 */
[----:B------:R-:W-:Y:S01]  /*0550*/  UMOV UR8, 0x400 ;  /* 0x0000040000087882 */ /* 0x000fe20000000000 */
[----:B------:R-:W-:Y:S01]  /*0560*/  UMOV UR6, 0x1 ;  /* 0x0000000100067882 */ /* 0x000fe20000000000 */
[----:B------:R-:W-:Y:S02]  /*0570*/  UMOV UR5, 0x2 ;  /* 0x0000000200057882 */ /* 0x000fe40000000000 */
[----:B------:R-:W-:-:S04]  /*0580*/  UIADD3 UR10, UPT, UPT, -UR5, 0x100000, URZ ;  /* 0x00100000050a7890 */ /* 0x000fc8000fffe1ff */
[----:B------:R-:W-:Y:S02]  /*0590*/  USHF.L.U32 UR11, UR10, 0xb, URZ ;  /* 0x0000000b0a0b7899 */ /* 0x000fe400080006ff */
[----:B------:R-:W-:Y:S02]  /*05a0*/  USHF.L.U32 UR10, UR10, 0x1, URZ ;  /* 0x000000010a0a7899 */ /* 0x000fe400080006ff */
[----:B-1----:R-:W-:Y:S02]  /*05b0*/  ULEA UR7, UR7, UR8, 0x18 ;  /* 0x0000000807077291 */ /* 0x002fe4000f8ec0ff */
[----:B------:R-:W-:-:S04]  /*05c0*/  UIADD3 UR8, UPT, UPT, -UR6, 0x100000, URZ ;  /* 0x0010000006087890 */ /* 0x000fc8000fffe1ff */
[----:B------:R-:W-:Y:S02]  /*05d0*/  USHF.L.U32 UR9, UR8, 0xb, URZ ;  /* 0x0000000b08097899 */ /* 0x000fe400080006ff */
[----:B------:R-:W-:Y:S01]  /*05e0*/  USHF.L.U32 UR8, UR8, 0x1, URZ ;  /* 0x0000000108087899 */ /* 0x000fe200080006ff */
[----:B------:R-:W1:Y:S11]  /*05f0*/  FENCE.VIEW.ASYNC.S ;  /* 0x00000000000073c6 */ /* 0x000e760000000000 */
[----:B-1----:R1:W2:Y:S01]  /*0600*/  SYNCS.EXCH.64 URZ, [UR7], UR8 ;  /* 0x0000000807ff75b2 */ /* 0x0022a20008000100 */
[----:B------:R1:W3:Y:S01]  /*0610*/  SYNCS.EXCH.64 URZ, [UR7+0x68], UR10 ;  /* 0x0000680a07ff75b2 */ /* 0x0002e20008000100 */
[----:B------:R1:W4:Y:S01]  /*0620*/  SYNCS.EXCH.64 URZ, [UR7+0x8], UR8 ;  /* 0x0000080807ff75b2 */ /* 0x0003220008000100 */
[----:B------:R1:W1:Y:S01]  /*0630*/  SYNCS.EXCH.64 URZ, [UR7+0x70], UR10 ;  /* 0x0000700a07ff75b2 */ /* 0x0002620008000100 */
        /* <DEDUP_REMOVED lines=22> */
[----:B--234-:R-:W-:Y:S01]  /*07a0*/  NOP ;  /* 0x0000000000007918 */ /* 0x01cfe20000000000 */
.L_x_10:
[----:B-1----:R-:W-:Y:S05]  /*07b0*/  BSYNC.RECONVERGENT B0 ;  /* 0x0000000000007941 */ /* 0x002fea0003800200 */
.L_x_9:
[----:B------:R-:W1:Y:S01]  /*07c0*/  SHFL.IDX PT, R2, R76, RZ, 0x1f ;  /* 0x00001fff4c027589 */ /* 0x000e6200000e0000 */
[----:B------:R-:W-:Y:S01]  /*07d0*/  NOP ;  /* 0x0000000000007918 */ /* 0x000fe20000000000 */
[----:B-1----:R-:W-:-:S13]  /*07e0*/  ISETP.NE.AND P0, PT, R2, 0x1, PT ;  /* 0x000000010200780c */ /* 0x002fda0003f05270 */
[----:B------:R-:W-:Y:S05]  /*07f0*/  @P0 BRA `(.L_x_11) ;  /* 0x0000000000500947 */ /* 0x000fea0003800000 */
[----:B------:R-:W1:Y:S01]  /*0800*/  S2UR UR7, SR_CgaCtaId ;  /* 0x00000000000779c3 */ /* 0x000e620000008800 */
[----:B------:R-:W-:Y:S01]  /*0810*/  UMOV UR8, 0x400 ;  /* 0x0000040000087882 */ /* 0x000fe20000000000 */
[----:B------:R-:W-:Y:S01]  /*0820*/  UMOV UR6, 0x20 ;  /* 0x0000002000067882 */ /* 0x000fe20000000000 */
[----:B------:R-:W-:Y:S01]  /*0830*/  UMOV UR5, 0x80 ;  /* 0x0000008000057882 */ /* 0x000fe20000000000 */
[----:B------:R-:W-:Y:S01]  /*0840*/  ELECT P0, URZ, PT ;  /* 0x0000000000ff782f */ /* 0x000fe20003800000 */
        /* <DEDUP_REMOVED lines=8> */
[----:B-1----:R1:W2:Y:S01]  /*08d0*/  SYNCS.EXCH.64 URZ, [UR7+0xd0], UR8 ;  /* 0x0000d00807ff75b2 */ /* 0x0022a20008000100 */
[----:B------:R1:W3:Y:S01]  /*08e0*/  SYNCS.EXCH.64 URZ, [UR7+0xe8], UR10 ;  /* 0x0000e80a07ff75b2 */ /* 0x0002e20008000100 */
[----:B------:R1:W4:Y:S01]  /*08f0*/  SYNCS.EXCH.64 URZ, [UR7+0xd8], UR8 ;  /* 0x0000d80807ff75b2 */ /* 0x0003220008000100 */
[----:B------:R1:W1:Y:S01]  /*0900*/  SYNCS.EXCH.64 URZ, [UR7+0xf0], UR10 ;  /* 0x0000f00a07ff75b2 */ /* 0x0002620008000100 */
[----:B------:R1:W1:Y:S01]  /*0910*/  SYNCS.EXCH.64 URZ, [UR7+0xe0], UR8 ;  /* 0x0000e00807ff75b2 */ /* 0x0002620008000100 */
[----:B------:R1:W1:Y:S01]  /*0920*/  SYNCS.EXCH.64 URZ, [UR7+0xf8], UR10 ;  /* 0x0000f80a07ff75b2 */ /* 0x0002620008000100 */
[----:B------:R-:W-:Y:S01]  /*0930*/  NOP ;  /* 0x0000000000007918 */ /* 0x000fe20000000000 */
.L_x_11:
[----:B------:R-:W2:Y:S01]  /*0940*/  SHFL.IDX PT, R2, R76, RZ, 0x1f ;  /* 0x00001fff4c027589 */ /* 0x000ea200000e0000 */
[----:B------:R-:W-:Y:S01]  /*0950*/  NOP ;  /* 0x0000000000007918 */ /* 0x000fe20000000000 */
[----:B--2---:R-:W-:-:S13]  /*0960*/  ISETP.NE.AND P0, PT, R2, 0x3, PT ;  /* 0x000000030200780c */ /* 0x004fda0003f05270 */
[----:B------:R-:W-:Y:S05]  /*0970*/  @P0 BRA `(.L_x_12) ;  /* 0x0000000000300947 */ /* 0x000fea0003800000 */
[----:B------:R-:W2:Y:S01]  /*0980*/  S2UR UR6, SR_CgaCtaId ;  /* 0x00000000000679c3 */ /* 0x000ea20000008800 */
[----:B-1----:R-:W-:Y:S01]  /*0990*/  UMOV UR7, 0x400 ;  /* 0x0000040000077882 */ /* 0x002fe20000000000 */
[----:B------:R-:W-:Y:S01]  /*09a0*/  UMOV UR5, 0x20 ;  /* 0x0000002000057882 */ /* 0x000fe20000000000 */
[----:B------:R-:W-:Y:S01]  /*09b0*/  ELECT P0, URZ, PT ;  /* 0x0000000000ff782f */ /* 0x000fe20003800000 */
[----:B------:R-:W-:-:S04]  /*09c0*/  UIADD3 UR8, UPT, UPT, -UR5, 0x100000, URZ ;  /* 0x0010000005087890 */ /* 0x000fc8000fffe1ff */
[----:B------:R-:W-:Y:S02]  /*09d0*/  USHF.L.U32 UR9, UR8, 0xb, URZ ;  /* 0x0000000b08097899 */ /* 0x000fe400080006ff */
[----:B------:R-:W-:Y:S02]  /*09e0*/  USHF.L.U32 UR8, UR8, 0x1, URZ ;  /* 0x0000000108087899 */ /* 0x000fe400080006ff */
[----:B--2---:R-:W-:Y:S01]  /*09f0*/  ULEA UR6, UR6, UR7, 0x18 ;  /* 0x0000000706067291 */ /* 0x004fe2000f8ec0ff */
[----:B------:R-:W1:Y:S11]  /*0a00*/  FENCE.VIEW.ASYNC.S ;  /* 0x00000000000073c6 */ /* 0x000e760000000000 */
[----:B-1----:R2:W1:Y:S01]  /*0a10*/  SYNCS.EXCH.64 URZ, [UR6+0x100], UR8 ;  /* 0x0001000806ff75b2 */ /* 0x0024620008000100 */
[----:B------:R2:W1:Y:S02]  /*0a20*/  SYNCS.EXCH.64 URZ, [UR6+0x108], UR8 ;  /* 0x0001080806ff75b2 */ /* 0x0004640008000100 */
[----:B--2---:R-:W-:Y:S01]  /*0a30*/  NOP ;  /* 0x0000000000007918 */ /* 0x004fe20000000000 */
.L_x_12:
[----:B------:R-:W2:Y:S01]  /*0a40*/  SHFL.IDX PT, R2, R76, RZ, 0x1f ;  /* 0x00001fff4c027589 */ /* 0x000ea200000e0000 */
[----:B------:R-:W-:Y:S01]  /*0a50*/  NOP ;  /* 0x0000000000007918 */ /* 0x000fe20000000000 */
[----:B--2---:R-:W-:-:S13]  /*0a60*/  ISETP.NE.AND P0, PT, R2, 0x4, PT ;  /* 0x000000040200780c */ /* 0x004fda0003f05270 */
[----:B------:R-:W-:Y:S05]  /*0a70*/  @P0 BRA `(.L_x_13) ;  /* 0x0000000000440947 */ /* 0x000fea0003800000 */
[----:B------:R-:W2:Y:S01]  /*0a80*/  S2UR UR6, SR_CgaCtaId ;  /* 0x00000000000679c3 */ /* 0x000ea20000008800 */
[----:B-1----:R-:W-:Y:S01]  /*0a90*/  UMOV UR8, 0x1e0 ;  /* 0x000001e000087882 */ /* 0x002fe20000000000 */
[----:B------:R-:W-:Y:S01]  /*0aa0*/  UMOV UR7, 0x400 ;  /* 0x0000040000077882 */ /* 0x000fe20000000000 */
[----:B------:R-:W-:Y:S01]  /*0ab0*/  USEL UR8, UR8, 0x1a0, UP6 ;  /* 0x000001a008087887 */ /* 0x000fe2000b000000 */
[----:B------:R-:W-:Y:S01]  /*0ac0*/  UMOV UR5, 0x1 ;  /* 0x0000000100057882 */ /* 0x000fe20000000000 */
[----:B------:R-:W-:Y:S01]  /*0ad0*/  ELECT P0, URZ, PT ;  /* 0x0000000000ff782f */ /* 0x000fe20003800000 */
[----:B------:R-:W-:-:S04]  /*0ae0*/  UIADD3 UR10, UPT, UPT, -UR5, 0x100000, URZ ;  /* 0x00100000050a7890 */ /* 0x000fc8000fffe1ff */
[----:B------:R-:W-:Y:S02]  /*0af0*/  USHF.L.U32 UR11, UR10, 0xb, URZ ;  /* 0x0000000b0a0b7899 */ /* 0x000fe400080006ff */
[----:B------:R-:W-:Y:S02]  /*0b00*/  USHF.L.U32 UR10, UR10, 0x1, URZ ;  /* 0x000000010a0a7899 */ /* 0x000fe400080006ff */
        /* <DEDUP_REMOVED lines=8> */
.L_x_13:
[----:B------:R-:W2:Y:S01]  /*0b90*/  SHFL.IDX PT, R2, R76, RZ, 0x1f ;  /* 0x00001fff4c027589 */ /* 0x000ea200000e0000 */
[----:B------:R-:W1:Y:S01]  /*0ba0*/  S2UR UR45, SR_CgaCtaId ;  /* 0x00000000002d79c3 */ /* 0x000e620000008800 */
[----:B------:R-:W-:Y:S01]  /*0bb0*/  NOP ;  /* 0x0000000000007918 */ /* 0x000fe20000000000 */
[----:B--2---:R-:W-:-:S13]  /*0bc0*/  ISETP.NE.AND P0, PT, R2, 0x5, PT ;  /* 0x000000050200780c */ /* 0x004fda0003f05270 */
[----:B-1----:R-:W-:Y:S05]  /*0bd0*/  @P0 BRA `(.L_x_14) ;  /* 0x0000000000440947 */ /* 0x002fea0003800000 */
[----:B------:R-:W-:Y:S01]  /*0be0*/  UMOV UR7, 0x400 ;  /* 0x0000040000077882 */ /* 0x000fe20000000000 */
[----:B------:R-:W-:Y:S01]  /*0bf0*/  UMOV UR6, 0x1 ;  /* 0x0000000100067882 */ /* 0x000fe20000000000 */
[----:B------:R-:W-:Y:S01]  /*0c00*/  UMOV UR5, 0x80 ;  /* 0x0000008000057882 */ /* 0x000fe20000000000 */
[----:B------:R-:W-:Y:S02]  /*0c10*/  ULEA UR7, UR45, UR7, 0x18 ;  /* 0x000000072d077291 */ /* 0x000fe4000f8ec0ff */
[----:B------:R-:W-:-:S04]  /*0c20*/  UIADD3 UR8, UPT, UPT, -UR6, 0x100000, URZ ;  /* 0x0010000006087890 */ /* 0x000fc8000fffe1ff */
[----:B------:R-:W-:Y:S02]  /*0c30*/  USHF.L.U32 UR9, UR8, 0xb, URZ ;  /* 0x0000000b08097899 */ /* 0x000fe400080006ff */
[----:B------:R-:W-:Y:S02]  /*0c40*/  USHF.L.U32 UR8, UR8, 0x1, URZ ;  /* 0x0000000108087899 */ /* 0x000fe400080006ff */
[----:B------:R-:W-:-:S04]  /*0c50*/  UIADD3 UR10, UPT, UPT, -UR5, 0x100000, URZ ;  /* 0x00100000050a7890 */ /* 0x000fc8000fffe1ff */
[----:B------:R-:W-:Y:S02]  /*0c60*/  USHF.L.U32 UR11, UR10, 0xb, URZ ;  /* 0x0000000b0a0b7899 */ /* 0x000fe400080006ff */
[----:B------:R-:W-:Y:S01]  /*0c70*/  USHF.L.U32 UR10, UR10, 0x1, URZ ;  /* 0x000000010a0a7899 */ /* 0x000fe200080006ff */
[----:B------:R-:W-:Y:S01]  /*0c80*/  ELECT P0, URZ, PT ;  /* 0x0000000000ff782f */ /* 0x000fe20003800000 */
[----:B------:R-:W1:Y:S02]  /*0c90*/  FENCE.VIEW.ASYNC.S ;  /* 0x00000000000073c6 */ /* 0x000e640000000000 */
[----:B-1----:R1:W2:Y:S08]  /*0ca0*/  SYNCS.EXCH.64 URZ, [UR7+0x120], UR8 ;  /* 0x0001200807ff75b2 */ /* 0x0022b00008000100 */
[----:B------:R1:W1:Y:S01]  /*0cb0*/  SYNCS.EXCH.64 URZ, [UR7+0x130], UR10 ;  /* 0x0001300a07ff75b2 */ /* 0x0002620008000100 */
[----:B------:R1:W1:Y:S01]  /*0cc0*/  SYNCS.EXCH.64 URZ, [UR7+0x128], UR8 ;  /* 0x0001280807ff75b2 */ /* 0x0002620008000100 */
[----:B------:R1:W1:Y:S01]  /*0cd0*/  SYNCS.EXCH.64 URZ, [UR7+0x138], UR10 ;  /* 0x0001380a07ff75b2 */ /* 0x0002620008000100 */
[----:B------:R-:W-:Y:S01]  /*0ce0*/  NOP ;  /* 0x0000000000007918 */ /* 0x000fe20000000000 */
.L_x_14:
[----:B------:R-:W3:Y:S01]  /*0cf0*/  LDCU UR5, c[0x0][0x36c] ;  /* 0x00006d80ff0577ac */ /* 0x000ee20008000800 */
[----:B------:R-:W-:Y:S01]  /*0d00*/  ISETP.NE.OR P5, PT, R0, 0x2, !P5 ;  /* 0x000000020000780c */ /* 0x000fe20006fa5670 */
[----:B------:R-:W-:Y:S01]  /*0d10*/  NOP ;  /* 0x0000000000007918 */ /* 0x000fe20000000000 */
[----:B------:R-:W-:Y:S01]  /*0d20*/  LOP3.LUT R8, R75, 0x1f, RZ, 0xc0, !PT ;  /* 0x0000001f4b087812 */ /* 0x000fe200078ec0ff */
[----:B------:R-:W-:Y:S02]  /*0d30*/  UISETP.NE.AND UP5, UPT, UR4, 0x2, UPT ;  /* 0x000000020400788c */ /* 0x000fe4000bfa5270 */
[----:B------:R-:W-:Y:S02]  /*0d40*/  UISETP.NE.AND UP4, UPT, UR4, URZ, UPT ;  /* 0x000000ff0400728c */ /* 0x000fe4000bf85270 */
[----:B---3--:R-:W-:-:S09]  /*0d50*/  UISETP.EQ.U32.AND UP1, UPT, UR5, 0x1, UPT ;  /* 0x000000010500788c */ /* 0x008fd2000bf22070 */
[----:B------:R-:W-:Y:S05]  /*0d60*/  BRA.U !UP1, `(.L_x_15) ;  /* 0x0000000109087547 */ /* 0x000fea000b800000 */
[----:B-12-4-:R-:W-:Y:S01]  /*0d70*/  UCGABAR_ARV ;  /* 0x00000000000079c7 */ /* 0x016fe20008000000 */
[----:B------:R-:W-:Y:S05]  /*0d80*/  BRA `(.L_x_16) ;  /* 0x0000000000047947 */ /* 0x000fea0003800000 */
.L_x_15:
[----:B-12-4-:R-:W-:Y:S01]  /*0d90*/  NOP ;  /* 0x0000000000007918 */ /* 0x016fe20000000000 */
.L_x_16:
[----:B------:R-:W1:Y:S01]  /*0da0*/  S2R R18, SR_CTAID.Y ;  /* 0x0000000000127919 */ /* 0x000e620000002600 */
[----:B------:R-:W2:Y:S01]  /*0db0*/  S2UR UR6, SR_CTAID.X ;  /* 0x00000000000679c3 */ /* 0x000ea20000002500 */
[----:B------:R-:W-:-:S05]  /*0dc0*/  CS2R.32 R64, SR_CgaSize ;  /* 0x0000000000407805 */ /* 0x000fca0000008a00 */
[----:B------:R-:W-:-:S05]  /*0dd0*/  IMAD R64, R64, -0xa0, RZ ;  /* 0xffffff6040407824 */ /* 0x000fca00078e02ff */
[----:B------:R-:W-:-:S14]  /*0de0*/  R2UR UR7, R64 ;  /* 0x00000000400772ca */ /* 0x000fdc00000e0000 */
[----:B------:R-:W3:Y:S01]  /*0df0*/  LDCU UR7, c[0x0][UR7+0x2b0] ;  /* 0x00005600070777ac */ /* 0x000ee20008000800 */
[----:B------:R-:W-:-:S05]  /*0e00*/  CS2R.32 R64, SR_CgaSize ;  /* 0x0000000000407805 */ /* 0x000fca0000008a00 */
[----:B------:R-:W-:-:S05]  /*0e10*/  IMAD R64, R64, -0xa0, RZ ;  /* 0xffffff6040407824 */ /* 0x000fca00078e02ff */
[----:B------:R-:W-:-:S14]  /*0e20*/  R2UR UR5, R64 ;  /* 0x00000000400572ca */ /* 0x000fdc00000e0000 */
[----:B------:R-:W4:Y:S01]  /*0e30*/  LDCU UR5, c[0x0][UR5+0x2b4] ;  /* 0x00005680050577ac */ /* 0x000f220008000800 */
[----:B------:R-:W4:Y:S01]  /*0e40*/  LDC R11, c[0x0][0xb24] ;  /* 0x0002c900ff0b7b82 */ /* 0x000f220000000800 */
[----:B------:R-:W-:Y:S02]  /*0e50*/  USHF.L.U32 UR23, UR45, 0xb, URZ ;  /* 0x0000000b2d177899 */ /* 0x000fe400080006ff */
[----:B------:R-:W-:Y:S02]  /*0e60*/  USHF.L.U32 UR22, UR45, 0x5, URZ ;  /* 0x000000052d167899 */ /* 0x000fe400080006ff */
[----:B------:R-:W-:Y:S02]  /*0e70*/  ULOP3.LUT UR23, UR23, 0x800, URZ, 0xc0, !UPT ;  /* 0x0000080017177892 */ /* 0x000fe4000f8ec0ff */
[----:B------:R-:W-:Y:S01]  /*0e80*/  ULOP3.LUT UR22, UR22, 0x20, URZ, 0xc0, !UPT ;  /* 0x0000002016167892 */ /* 0x000fe2000f8ec0ff */
[----:B------:R-:W-:-:S05]  /*0e90*/  CS2R.32 R5, SR_CgaSize ;  /* 0x0000000000057805 */ /* 0x000fca0000008a00 */
[----:B------:R-:W-:-:S06]  /*0ea0*/  IMAD R5, R5, -0xa0, RZ ;  /* 0xffffff6005057824 */ /* 0x000fcc00078e02ff */
[----:B------:R-:W4:Y:S01]  /*0eb0*/  LDC R5, c[0x0][R5+0x2a0] ;  /* 0x0000a80005057b82 */ /* 0x000f220000000800 */
[----:B------:R-:W-:Y:S01]  /*0ec0*/  UISETP.NE.AND UP2, UPT, UR4, 0x2, UPT ;  /* 0x000000020400788c */ /* 0x000fe2000bf45270 */
[----:B--2---:R-:W-:Y:S02]  /*0ed0*/  I2FP.F32.U32 R64, UR6 ;  /* 0x0000000600407c45 */ /* 0x004fe40008201000 */
[----:B------:R-:W-:-:S05]  /*0ee0*/  CS2R.32 R62, SR_CgaSize ;  /* 0x00000000003e7805 */ /* 0x000fca0000008a00 */
[----:B------:R-:W-:-:S06]  /*0ef0*/  IMAD R62, R62, -0xa0, RZ ;  /* 0xffffff603e3e7824 */ /* 0x000fcc00078e02ff */
[----:B------:R-:W2:Y:S01]  /*0f00*/  LDC R62, c[0x0][R62+0x2a4] ;  /* 0x0000a9003e3e7b82 */ /* 0x000ea20000000800 */
[----:B------:R-:W-:Y:S01]  /*0f10*/  MOV R19, UR6 ;  /* 0x0000000600137c02 */ /* 0x000fe20008000f00 */
[----:B---3--:R-:W-:Y:S01]  /*0f20*/  FMUL R64, R64, UR7 ;  /* 0x0000000740407c20 */ /* 0x008fe20008400000 */
[----:B-1----:R-:W-:-:S05]  /*0f30*/  I2FP.F32.U32 R0, R18 ;  /* 0x0000001200007245 */ /* 0x002fca0000201000 */
[----:B------:R-:W1:Y:S01]  /*0f40*/  S2UR UR60, SR_CTAID.Z ;  /* 0x00000000003c79c3 */ /* 0x000e620000002700 */
[----:B----4-:R-:W-:Y:S01]  /*0f50*/  ISETP.GE.AND P0, PT, R11, 0x1, PT ;  /* 0x000000010b00780c */ /* 0x010fe20003f06270 */
[----:B------:R-:W3:Y:S01]  /*0f60*/  F2I.U32.TRUNC.NTZ R64, R64 ;  /* 0x0000004000407305 */ /* 0x000ee2000020f000 */
[----:B------:R-:W-:Y:S01]  /*0f70*/  FMUL R0, R0, UR5 ;  /* 0x0000000500007c20 */ /* 0x000fe20008400000 */
[----:B------:R-:W4:Y:S04]  /*0f80*/  LDCU UR5, c[0x0][0xb30] ;  /* 0x00016600ff0577ac */ /* 0x000f280008000800 */
[----:B------:R-:W1:Y:S02]  /*0f90*/  LDC R26, c[0x0][0xb24] ;  /* 0x0002c900ff1a7b82 */ /* 0x000e640000000800 */
[----:B------:R-:W4:Y:S01]  /*0fa0*/  F2I.U32.TRUNC.NTZ R3, R0 ;  /* 0x0000000000037305 */ /* 0x000f22000020f000 */
[----:B---3--:R-:W-:-:S05]  /*0fb0*/  IADD3 R64, PT, PT, -R64, RZ, RZ ;  /* 0x000000ff40407210 */ /* 0x008fca0007ffe1ff */
[----:B------:R-:W-:Y:S01]  /*0fc0*/  IMAD R64, R5, R64, UR6 ;  /* 0x0000000605407e24 */ /* 0x000fe2000f8e0240 */
[----:B----4-:R-:W-:Y:S02]  /*0fd0*/  IADD3 R3, PT, PT, -R3, RZ, RZ ;  /* 0x000000ff03037210 */ /* 0x010fe40007ffe1ff */
[----:B------:R-:W-:-:S03]  /*0fe0*/  PRMT R0, RZ, 0x7610, R0 ;  /* 0x00007610ff007816 */ /* 0x000fc60000000000 */
[----:B--2---:R-:W-:Y:S01]  /*0ff0*/  IMAD R62, R62, R3, R18 ;  /* 0x000000033e3e7224 */ /* 0x004fe200078e0212 */
[----:B------:R-:W-:Y:S06]  /*1000*/  BRA.U UP4, `(.L_x_17) ;  /* 0x0000000104207547 */ /* 0x000fec000b800000 */
[C---:B------:R-:W-:Y:S02]  /*1010*/  ISETP.NE.AND P3, PT, R62.reuse, RZ, PT ;  /* 0x000000ff3e00720c */ /* 0x040fe40003f65270 */
[----:B------:R-:W-:Y:S02]  /*1020*/  ISETP.NE.AND P1, PT, R62, RZ, PT ;  /* 0x000000ff3e00720c */ /* 0x000fe40003f25270 */
[C---:B------:R-:W-:Y:S02]  /*1030*/  ISETP.NE.AND P2, PT, R64.reuse, 0x1, PT ;  /* 0x000000014000780c */ /* 0x040fe40003f45270 */
[----:B------:R-:W-:Y:S02]  /*1040*/  SEL R0, RZ, 0x2, P3 ;  /* 0x00000002ff007807 */ /* 0x000fe40001800000 */
[----:B------:R-:W-:Y:S02]  /*1050*/  ISETP.EQ.OR P1, PT, R64, RZ, !P1 ;  /* 0x000000ff4000720c */ /* 0x000fe40004f22670 */
[----:B------:R-:W-:-:S02]  /*1060*/  SEL R0, R0, 0x2, P2 ;  /* 0x0000000200007807 */ /* 0x000fc40001000000 */
[----:B------:R-:W-:-:S05]  /*1070*/  SEL R3, RZ, 0x1, !P1 ;  /* 0x00000001ff037807 */ /* 0x000fca0004800000 */
[----:B------:R-:W-:Y:S02]  /*1080*/  IMAD.IADD R0, R3, 0x1, R0 ;  /* 0x0000000103007824 */ /* 0x000fe400078e0200 */
.L_x_17:
[----:B------:R-:W-:Y:S05]  /*1090*/  @!P0 BRA `(.L_x_18) ;  /* 0x0000000000b88947 */ /* 0x000fea0003800000 */
[----:B------:R-:W2:Y:S01]  /*10a0*/  LDC.64 R4, c[0x0][0xb18] ;  /* 0x0002c600ff047b82 */ /* 0x000ea20000000a00 */
[----:B------:R-:W-:-:S07]  /*10b0*/  ISETP.NE.AND P0, PT, R11, 0x1, PT ;  /* 0x000000010b00780c */ /* 0x000fce0003f05270 */
[----:B------:R-:W3:Y:S08]  /*10c0*/  LDC R10, c[0x0][0xb0c] ;  /* 0x0002c300ff0a7b82 */ /* 0x000ef00000000800 */
[----:B------:R-:W4:Y:S08]  /*10d0*/  LDC R13, c[0x0][0x370] ;  /* 0x0000dc00ff0d7b82 */ /* 0x000f300000000800 */
[----:B------:R-:W1:Y:S01]  /*10e0*/  LDC R12, c[0x0][0x374] ;  /* 0x0000dd00ff0c7b82 */ /* 0x000e620000000800 */
[----:B--2---:R-:W-:-:S07]  /*10f0*/  ISETP.NE.AND P1, PT, R4, 0x1, PT ;  /* 0x000000010400780c */ /* 0x004fce0003f25270 */
[----:B------:R-:W4:Y:S01]  /*1100*/  LDC.64 R6, c[0x0][0xb10] ;  /* 0x0002c400ff067b82 */ /* 0x000f220000000a00 */
[----:B---3--:R-:W-:-:S07]  /*1110*/  ISETP.NE.AND P2, PT, R10, 0x1, PT ;  /* 0x000000010a00780c */ /* 0x008fce0003f45270 */
[----:B------:R-:W2:Y:S08]  /*1120*/  LDC R9, c[0x0][0xb20] ;  /* 0x0002c800ff097b82 */ /* 0x000eb00000000800 */
[----:B------:R-:W3:Y:S01]  /*1130*/  LDC.64 R2, c[0x0][0xb28] ;  /* 0x0002ca00ff027b82 */ /* 0x000ee20000000a00 */
[----:B-1----:R-:W-:-:S04]  /*1140*/  IMAD.HI.U32 R14, R12, R5, RZ ;  /* 0x000000050c0e7227 */ /* 0x002fc800078e00ff */
[----:B----4-:R-:W-:-:S04]  /*1150*/  IMAD.HI.U32 R16, R13, R6, RZ ;  /* 0x000000060d107227 */ /* 0x010fc800078e00ff */
[----:B------:R-:W-:Y:S01]  /*1160*/  IMAD.HI.U32 R20, R19, R6, RZ ;  /* 0x0000000613147227 */ /* 0x000fe200078e00ff */
[----:B------:R-:W-:Y:S02]  /*1170*/  @P2 SHF.R.U32.HI R13, RZ, R7, R16 ;  /* 0x00000007ff0d2219 */ /* 0x000fe40000011610 */
[----:B--2---:R-:W-:Y:S01]  /*1180*/  @P1 SHF.R.U32.HI R12, RZ, R9, R14 ;  /* 0x00000009ff0c1219 */ /* 0x004fe2000001160e */
[----:B------:R-:W-:Y:S01]  /*1190*/  IMAD.HI.U32 R16, R18, R5, RZ ;  /* 0x0000000512107227 */ /* 0x000fe200078e00ff */
[----:B------:R-:W-:-:S04]  /*11a0*/  SHF.R.U32.HI R20, RZ, R7, R20 ;  /* 0x00000007ff147219 */ /* 0x000fc80000011614 */
[----:B------:R-:W-:Y:S01]  /*11b0*/  SHF.R.U32.HI R9, RZ, R9, R16 ;  /* 0x00000009ff097219 */ /* 0x000fe20000011610 */
[----:B---3--:R-:W-:Y:S01]  /*11c0*/  IMAD.HI.U32 R14, R12, R2, RZ ;  /* 0x000000020c0e7227 */ /* 0x008fe200078e00ff */
[----:B------:R-:W-:Y:S02]  /*11d0*/  SEL R5, R19, R20, !P2 ;  /* 0x0000001413057207 */ /* 0x000fe40005000000 */
[----:B------:R-:W-:Y:S01]  /*11e0*/  SEL R9, R18, R9, !P1 ;  /* 0x0000000912097207 */ /* 0x000fe20004800000 */
[----:B------:R-:W-:Y:S01]  /*11f0*/  IMAD.HI.U32 R6, R13, R2, RZ ;  /* 0x000000020d067227 */ /* 0x000fe200078e00ff */
[-C--:B------:R-:W-:Y:S02]  /*1200*/  @P0 SHF.R.U32.HI R12, RZ, R3.reuse, R14 ;  /* 0x00000003ff0c0219 */ /* 0x080fe4000001160e */
[----:B------:R-:W-:Y:S02]  /*1210*/  IADD3 R7, PT, PT, -R9, RZ, RZ ;  /* 0x000000ff09077210 */ /* 0x000fe40007ffe1ff */
[----:B------:R-:W-:Y:S01]  /*1220*/  @P0 SHF.R.U32.HI R13, RZ, R3, R6 ;  /* 0x00000003ff0d0219 */ /* 0x000fe20000011606 */
[----:B------:R-:W-:-:S02]  /*1230*/  IMAD R12, R12, R11, RZ ;  /* 0x0000000b0c0c7224 */ /* 0x000fc400078e02ff */
[----:B------:R-:W-:Y:S02]  /*1240*/  IMAD R7, R4, R7, R18 ;  /* 0x0000000704077224 */ /* 0x000fe400078e0212 */
[----:B------:R-:W-:Y:S01]  /*1250*/  IMAD R6, R13, R11, RZ ;  /* 0x0000000b0d067224 */ /* 0x000fe200078e02ff */
[----:B------:R-:W-:-:S04]  /*1260*/  ISETP.GE.AND P1, PT, R9, R12, PT ;  /* 0x0000000c0900720c */ /* 0x000fc80003f26270 */
[----:B------:R-:W-:Y:S01]  /*1270*/  ISETP.GE.OR P1, PT, R5, R6, P1 ;  /* 0x000000060500720c */ /* 0x000fe20000f26670 */
[----:B------:R-:W-:-:S05]  /*1280*/  IMAD.HI.U32 R6, R9, R2, RZ ;  /* 0x0000000209067227 */ /* 0x000fca00078e00ff */
[----:B------:R-:W-:-:S04]  /*1290*/  SHF.R.U32.HI R6, RZ, R3, R6 ;  /* 0x00000003ff067219 */ /* 0x000fc80000011606 */
[----:B------:R-:W-:-:S03]  /*12a0*/  SEL R6, R9, R6, !P0 ;  /* 0x0000000609067207 */ /* 0x000fc60004000000 */
[----:B------:R-:W-:Y:S01]  /*12b0*/  @!P1 IMAD.HI.U32 R12, R5, R2, RZ ;  /* 0x00000002050c9227 */ /* 0x000fe200078e00ff */
[----:B------:R-:W-:-:S04]  /*12c0*/  IADD3 R2, PT, PT, -R6, RZ, RZ ;  /* 0x000000ff06027210 */ /* 0x000fc80007ffe1ff */
[----:B------:R-:W-:Y:S01]  /*12d0*/  @!P1 SHF.R.U32.HI R12, RZ, R3, R12 ;  /* 0x00000003ff0c9219 */ /* 0x000fe2000001160c */
[----:B------:R-:W-:-:S03]  /*12e0*/  IMAD R2, R11, R2, R9 ;  /* 0x000000020b027224 */ /* 0x000fc600078e0209 */
[----:B------:R-:W-:-:S05]  /*12f0*/  @!P1 SEL R3, R5, R12, !P0 ;  /* 0x0000000c05039207 */ /* 0x000fca0004000000 */
[--C-:B------:R-:W-:Y:S02]  /*1300*/  @!P1 IMAD.IADD R6, R6, 0x1, -R3.reuse ;  /* 0x0000000106069824 */ /* 0x100fe400078e0a03 */
[----:B------:R-:W-:Y:S01]  /*1310*/  @!P1 IMAD R3, R2, R13, R3 ;  /* 0x0000000d02039224 */ /* 0x000fe200078e0203 */
[----:B------:R-:W-:Y:S01]  /*1320*/  IADD3 R2, PT, PT, -R5, RZ, RZ ;  /* 0x000000ff05027210 */ /* 0x000fe20007ffe1ff */
[----:B------:R-:W-:Y:S02]  /*1330*/  @!P1 IMAD R9, R6, R11, R5 ;  /* 0x0000000b06099224 */ /* 0x000fe400078e0205 */
[----:B------:R-:W-:Y:S02]  /*1340*/  @!P1 IMAD.MOV.U32 R5, RZ, RZ, R3 ;  /* 0x000000ffff059224 */ /* 0x000fe400078e0003 */
[----:B------:R-:W-:Y:S02]  /*1350*/  IMAD R2, R10, R2, R19 ;  /* 0x000000020a027224 */ /* 0x000fe400078e0213 */
[----:B------:R-:W-:-:S02]  /*1360*/  IMAD R18, R9, R4, R7 ;  /* 0x0000000409127224 */ /* 0x000fc400078e0207 */
[----:B------:R-:W-:Y:S02]  /*1370*/  IMAD R19, R5, R10, R2 ;  /* 0x0000000a05137224 */ /* 0x000fe400078e0202 */
.L_x_18:
[----:B------:R-:W-:-:S09]  /*1380*/  UISETP.NE.AND UP3, UPT, UR5, 0x1, UPT ;  /* 0x000000010500788c */ /* 0x000fd2000bf65270 */
[----:B------:R-:W-:Y:S05]  /*1390*/  BRA.U UP3, `(.L_x_19) ;  /* 0x0000000103407547 */ /* 0x000fea000b800000 */
[----:B------:R-:W2:Y:S08]  /*13a0*/  LDC.64 R4, c[0x0][0xb10] ;  /* 0x0002c400ff047b82 */ /* 0x000eb00000000a00 */
[----:B------:R-:W3:Y:S08]  /*13b0*/  LDC.64 R2, c[0x0][0xb18] ;  /* 0x0002c600ff027b82 */ /* 0x000ef00000000a00 */
[----:B------:R-:W4:Y:S08]  /*13c0*/  LDC R6, c[0x0][0xb20] ;  /* 0x0002c800ff067b82 */ /* 0x000f300000000800 */
[----:B------:R-:W1:Y:S01]  /*13d0*/  LDC R10, c[0x0][0xb0c] ;  /* 0x0002c300ff0a7b82 */ /* 0x000e620000000800 */
[----:B--2---:R-:W-:-:S05]  /*13e0*/  IMAD.HI.U32 R4, R19, R4, RZ ;  /* 0x0000000413047227 */ /* 0x004fca00078e00ff */
[----:B------:R-:W-:Y:S01]  /*13f0*/  SHF.R.U32.HI R4, RZ, R5, R4 ;  /* 0x00000005ff047219 */ /* 0x000fe20000011604 */
[----:B---3--:R-:W-:Y:S01]  /*1400*/  IMAD.HI.U32 R3, R18, R3, RZ ;  /* 0x0000000312037227 */ /* 0x008fe200078e00ff */
[----:B------:R-:W-:-:S04]  /*1410*/  ISETP.NE.AND P0, PT, R2, 0x1, PT ;  /* 0x000000010200780c */ /* 0x000fc80003f05270 */
[----:B----4-:R-:W-:-:S04]  /*1420*/  SHF.R.U32.HI R3, RZ, R6, R3 ;  /* 0x00000006ff037219 */ /* 0x010fc80000011603 */
[----:B------:R-:W-:Y:S02]  /*1430*/  SEL R3, R18, R3, !P0 ;  /* 0x0000000312037207 */ /* 0x000fe40004000000 */
[----:B-1----:R-:W-:-:S04]  /*1440*/  ISETP.NE.AND P1, PT, R10, 0x1, PT ;  /* 0x000000010a00780c */ /* 0x002fc80003f25270 */
[----:B------:R-:W-:-:S05]  /*1450*/  SEL R4, R19, R4, !P1 ;  /* 0x0000000413047207 */ /* 0x000fca0004800000 */
[----:B------:R-:W-:Y:S02]  /*1460*/  IMAD.IADD R5, R3, 0x1, -R4 ;  /* 0x0000000103057824 */ /* 0x000fe400078e0a04 */
[----:B------:R-:W-:Y:S02]  /*1470*/  IMAD.IADD R3, R4, 0x1, -R3 ;  /* 0x0000000104037824 */ /* 0x000fe400078e0a03 */
[----:B------:R-:W-:Y:S02]  /*1480*/  IMAD R19, R5, R10, R19 ;  /* 0x0000000a05137224 */ /* 0x000fe400078e0213 */
[----:B------:R-:W-:Y:S02]  /*1490*/  IMAD R18, R3, R2, R18 ;  /* 0x0000000203127224 */ /* 0x000fe400078e0212 */
.L_x_19:
[----:B------:R-:W-:Y:S05]  /*14a0*/  BRA.U !UP1, `(.L_x_20) ;  /* 0x00000001090c7547 */ /* 0x000fea000b800000 */
[----:B------:R-:W-:Y:S01]  /*14b0*/  UCGABAR_WAIT ;  /* 0x0000000000007dc7 */ /* 0x000fe20008000000 */
[----:B------:R-:W-:Y:S01]  /*14c0*/  CCTL.IVALL ;  /* 0x00000000ff00798f */ /* 0x000fe20002000000 */
[----:B------:R-:W-:Y:S05]  /*14d0*/  BRA `(.L_x_21) ;  /* 0x0000000000047947 */ /* 0x000fea0003800000 */
.L_x_20:
[----:B------:R-:W-:Y:S06]  /*14e0*/  BAR.SYNC.DEFER_BLOCKING 0x0 ;  /* 0x0000000000007b1d */ /* 0x000fec0000010000 */
.L_x_21:
[----:B------:R-:W-:Y:S05]  /*14f0*/  BRA.U UP2, `(.L_x_22) ;  /* 0x0000001d02047547 */ /* 0x000fea000b800000 */
[----:B------:R-:W2:Y:S01]  /*1500*/  LDCU UR7, c[0x0][0x388] ;  /* 0x00007100ff0777ac */ /* 0x000ea20008000800 */
[----:B------:R-:W3:Y:S01]  /*1510*/  LDC R11, c[0x0][0x370] ;  /* 0x0000dc00ff0b7b82 */ /* 0x000ee20000000800 */
[----:B------:R-:W-:Y:S01]  /*1520*/  PLOP3.LUT P0, PT, PT, PT, UP6, 0x80, 0x8 ;  /* 0x000000000008781c */ /* 0x000fe20003f0f068 */
[----:B------:R-:W-:Y:S01]  /*1530*/  IMAD.MOV.U32 R12, RZ, RZ, 0x1 ;  /* 0x00000001ff0c7424 */ /* 0x000fe200078e00ff */
[----:B------:R-:W4:Y:S01]  /*1540*/  LDCU UR5, c[0x0][0x38c] ;  /* 0x00007180ff0577ac */ /* 0x000f220008000800 */
[----:B------:R-:W-:Y:S01]  /*1550*/  ISETP.EQ.OR P4, PT, R8, RZ, P5 ;  /* 0x000000ff0800720c */ /* 0x000fe20002f82670 */
[----:B------:R-:W-:Y:S01]  /*1560*/  IMAD.MOV.U32 R10, RZ, RZ, RZ ;  /* 0x000000ffff0a7224 */ /* 0x000fe200078e00ff */
[----:B------:R-:W-:Y:S01]  /*1570*/  PLOP3.LUT P0, PT, P0, PT, PT, 0x8, 0x80 ;  /* 0x000000000080781c */ /* 0x000fe2000070e170 */
[----:B------:R-:W1:Y:S01]  /*1580*/  LDCU UR37, c[0x0][0x390] ;  /* 0x00007200ff2577ac */ /* 0x000e620008000800 */
[----:B------:R-:W3:Y:S01]  /*1590*/  LDC R0, c[0x0][0x374] ;  /* 0x0000dd00ff007b82 */ /* 0x000ee20000000800 */
[----:B------:R-:W-:-:S02]  /*15a0*/  UISETP.NE.AND UP1, UPT, UR4, URZ, UPT ;  /* 0x000000ff0400728c */ /* 0x000fc4000bf25270 */
[----:B------:R-:W-:Y:S01]  /*15b0*/  USEL UR32, URZ, 0x1, UP5 ;  /* 0x00000001ff207887 */ /* 0x000fe2000a800000 */
[----:B------:R-:W1:Y:S01]  /*15c0*/  LDCU.64 UR38, c[0x0][0x348] ;  /* 0x00006900ff2677ac */ /* 0x000e620008000a00 */
[----:B--2---:R-:W-:Y:S02]  /*15d0*/  UIADD3 UR7, UPT, UPT, UR7, 0x3f, URZ ;  /* 0x0000003f07077890 */ /* 0x004fe4000fffe0ff */
[----:B------:R-:W-:Y:S02]  /*15e0*/  USEL UR32, UR32, 0x2, UP1 ;  /* 0x0000000220207887 */ /* 0x000fe40008800000 */
[----:B------:R-:W-:Y:S01]  /*15f0*/  USHF.R.S32.HI UR6, URZ, 0x1f, UR7 ;  /* 0x0000001fff067899 */ /* 0x000fe20008011407 */
[----:B------:R-:W-:Y:S01]  /*1600*/  UMOV UR35, URZ ;  /* 0x000000ff00237c82 */ /* 0x000fe20008000000 */
[----:B------:R-:W-:Y:S02]  /*1610*/  UMOV UR21, URZ ;  /* 0x000000ff00157c82 */ /* 0x000fe40008000000 */
[----:B------:R-:W-:Y:S01]  /*1620*/  ULEA.HI UR6, UR6, UR7, URZ, 0x6 ;  /* 0x0000000706067291 */ /* 0x000fe2000f8f30ff */
[----:B------:R-:W-:-:S03]  /*1630*/  UMOV UR34, URZ ;  /* 0x000000ff00227c82 */ /* 0x000fc60008000000 */
[----:B------:R-:W-:-:S04]  /*1640*/  USHF.R.S32.HI UR6, URZ, 0x6, UR6 ;  /* 0x00000006ff067899 */ /* 0x000fc80008011406 */
[----:B----4-:R-:W-:-:S04]  /*1650*/  UIMAD UR5, UR6, UR5, URZ ;  /* 0x00000005060572a4 */ /* 0x010fc8000f8e02ff */
[----:B-1----:R-:W-:-:S04]  /*1660*/  UIMAD UR37, UR5, UR37, URZ ;  /* 0x00000025052572a4 */ /* 0x002fc8000f8e02ff */
[----:B------:R-:W-:Y:S02]  /*1670*/  UISETP.NE.AND UP2, UPT, UR37, URZ, UPT ;  /* 0x000000ff2500728c */ /* 0x000fe4000bf45270 */
[----:B------:R-:W-:-:S04]  /*1680*/  UISETP.LT.U32.AND UP0, UPT, UR37, 0xd, UPT ;  /* 0x0000000d2500788c */ /* 0x000fc8000bf01070 */
[----:B------:R-:W-:-:S04]  /*1690*/  USEL UR36, UR37, 0xd, UP0 ;  /* 0x0000000d25247887 */ /* 0x000fc80008000000 */
[----:B------:R-:W-:Y:S02]  /*16a0*/  UIADD3 UR31, UPT, UPT, UR36, -0x1, URZ ;  /* 0xffffffff241f7890 */ /* 0x000fe4000fffe0ff */
[----:B------:R-:W-:Y:S02]  /*16b0*/  @!UP2 UIADD3 UR31, UPT, UPT, UR36, URZ, URZ ;  /* 0x000000ff241fa290 */ /* 0x000fe4000fffe0ff */
[----:B------:R-:W-:Y:S02]  /*16c0*/  UIADD3 UR36, UPT, UPT, UR37, -UR36, URZ ;  /* 0x8000002425247290 */ /* 0x000fe4000fffe0ff */
[----:B---3--:R-:W-:-:S12]  /*16d0*/  UIADD3 UR31, UPT, UPT, UR31, 0x1, URZ ;  /* 0x000000011f1f7890 */ /* 0x008fd8000fffe0ff */
.L_x_40:
[----:B------:R-:W1:Y:S01]  /*16e0*/  S2UR UR30, SR_CgaCtaId ;  /* 0x00000000001e79c3 */ /* 0x000e620000008800 */
[----:B------:R-:W-:Y:S01]  /*16f0*/  UMOV UR4, 0x400 ;  /* 0x0000040000047882 */ /* 0x000fe20000000000 */
[----:B------:R-:W-:Y:S01]  /*1700*/  SHF.L.U32 R2, R12, 0x1f, RZ ;  /* 0x0000001f0c027819 */ /* 0x000fe200000006ff */
[----:B------:R-:W-:Y:S01]  /*1710*/  UISETP.NE.AND UP0, UPT, UR37, URZ, UPT ;  /* 0x000000ff2500728c */ /* 0x000fe2000bf05270 */
[----:B------:R-:W-:Y:S01]  /*1720*/  R2UR UR26, R18 ;  /* 0x00000000121a72ca */ /* 0x000fe200000e0000 */
[----:B------:R-:W-:Y:S01]  /*1730*/  IMAD.SHL.U32 R19, R19, 0x40, RZ ;  /* 0x0000004013137824 */ /* 0x000fe200078e00ff */
[----:B------:R-:W-:Y:S01]  /*1740*/  UMOV UR33, URZ ;  /* 0x000000ff00217c82 */ /* 0x000fe20008000000 */
[----:B------:R-:W-:Y:S01]  /*1750*/  UMOV UR29, URZ ;  /* 0x000000ff001d7c82 */ /* 0x000fe20008000000 */
[----:B------:R-:W-:-:S09]  /*1760*/  UMOV UR28, URZ ;  /* 0x000000ff001c7c82 */ /* 0x000fd20008000000 */
[----:B------:R-:W-:Y:S02]  /*1770*/  USHF.L.U32 UR26, UR26, 0x6, URZ ;  /* 0x000000061a1a7899 */ /* 0x000fe400080006ff */
[----:B-1----:R-:W-:-:S04]  /*1780*/  ULEA UR30, UR30, UR4, 0x18 ;  /* 0x000000041e1e7291 */ /* 0x002fc8000f8ec0ff */
[----:B------:R-:W-:-:S09]  /*1790*/  ULEA UR4, UR35, UR30, 0x3 ;  /* 0x0000001e23047291 */ /* 0x000fd2000f8e18ff */
[----:B----4-:R1:W2:Y:S01]  /*17a0*/  SYNCS.PHASECHK.TRANS64.TRYWAIT P2, [UR4+0x68], R2 ;  /* 0x00006802ff0075a7 */ /* 0x0102a20008041104 */
[----:B---3--:R-:W-:Y:S05]  /*17b0*/  BRA.U !UP0, `(.L_x_23) ;  /* 0x00000005087c7547 */ /* 0x008fea000b800000 */
[----:B------:R-:W3:Y:S01]  /*17c0*/  LDC.64 R8, c[0x0][0x480] ;  /* 0x00012000ff087b82 */ /* 0x000ee20000000a00 */
[----:B------:R-:W4:Y:S01]  /*17d0*/  LDCU UR17, c[0x0][0x390] ;  /* 0x00007200ff1177ac */ /* 0x000f220008000800 */
[----:B------:R-:W2:Y:S06]  /*17e0*/  LDCU UR18, c[0x0][0x38c] ;  /* 0x00007180ff1277ac */ /* 0x000eac0008000800 */
[----:B------:R-:W4:Y:S01]  /*17f0*/  LDC.64 R6, c[0x0][0x488] ;  /* 0x00012200ff067b82 */ /* 0x000f220000000a00 */
[----:B------:R-:W2:Y:S01]  /*1800*/  LDCU.64 UR14, c[0x0][0x4b8] ;  /* 0x00009700ff0e77ac */ /* 0x000ea20008000a00 */
[----:B------:R-:W-:Y:S01]  /*1810*/  UIADD3 UR34, UPT, UPT, UR31, UR21, URZ ;  /* 0x000000151f227290 */ /* 0x000fe2000fffe0ff */
[----:B------:R-:W-:-:S05]  /*1820*/  UMOV UR33, URZ ;  /* 0x000000ff00217c82 */ /* 0x000fca0008000000 */
[----:B-1----:R-:W1:Y:S01]  /*1830*/  LDC.64 R2, c[0x0][0x490] ;  /* 0x00012400ff027b82 */ /* 0x002e620000000a00 */
[----:B------:R-:W-:Y:S01]  /*1840*/  UMOV UR19, UR35 ;  /* 0x0000002300137c82 */ /* 0x000fe20008000000 */
[----:B------:R-:W-:Y:S01]  /*1850*/  UMOV UR28, URZ ;  /* 0x000000ff001c7c82 */ /* 0x000fe20008000000 */
[----:B------:R-:W-:Y:S01]  /*1860*/  UMOV UR29, URZ ;  /* 0x000000ff001d7c82 */ /* 0x000fe20008000000 */
[----:B---3--:R-:W-:Y:S01]  /*1870*/  IMAD.HI.U32 R9, R19, R9, RZ ;  /* 0x0000000913097227 */ /* 0x008fe200078e00ff */
[----:B------:R-:W-:-:S03]  /*1880*/  ISETP.NE.AND P1, PT, R8, 0x1, PT ;  /* 0x000000010800780c */ /* 0x000fc60003f25270 */
[----:B------:R-:W3:Y:S01]  /*1890*/  LDC.64 R4, c[0x0][0x4b0] ;  /* 0x00012c00ff047b82 */ /* 0x000ee20000000a00 */
[----:B----4-:R-:W-:-:S04]  /*18a0*/  SHF.R.U32.HI R6, RZ, R6, R9 ;  /* 0x00000006ff067219 */ /* 0x010fc80000011609 */
[----:B------:R-:W-:Y:S02]  /*18b0*/  SEL R6, R19, R6, !P1 ;  /* 0x0000000613067207 */ /* 0x000fe40004800000 */
[----:B------:R-:W-:Y:S02]  /*18c0*/  ISETP.NE.AND P1, PT, R7, 0x1, PT ;  /* 0x000000010700780c */ /* 0x000fe40003f25270 */
[C---:B------:R-:W-:Y:S01]  /*18d0*/  R2UR UR4, R6.reuse ;  /* 0x00000000060472ca */ /* 0x040fe200000e0000 */
[----:B-1----:R-:W-:-:S04]  /*18e0*/  IMAD.HI.U32 R2, R6, R2, RZ ;  /* 0x0000000206027227 */ /* 0x002fc800078e00ff */
[----:B------:R-:W-:Y:S01]  /*18f0*/  IMAD.MOV R14, RZ, RZ, -R6 ;  /* 0x000000ffff0e7224 */ /* 0x000fe200078e0a06 */
[----:B------:R-:W-:-:S03]  /*1900*/  SHF.R.U32.HI R2, RZ, R3, R2 ;  /* 0x00000003ff027219 */ /* 0x000fc60000011602 */
[----:B------:R-:W-:Y:S01]  /*1910*/  IMAD R14, R8, R14, R19 ;  /* 0x0000000e080e7224 */ /* 0x000fe200078e0213 */
[----:B------:R-:W-:Y:S01]  /*1920*/  R2UR UR13, R2 ;  /* 0x00000000020d72ca */ /* 0x000fe200000e0000 */
[----:B------:R-:W-:Y:S01]  /*1930*/  VOTEU.ANY UP0, P1 ;  /* 0x0000000000ff7886 */ /* 0x000fe20000800100 */
[----:B------:R-:W1:Y:S01]  /*1940*/  LDC.64 R2, c[0x0][0x4d0] ;  /* 0x00013400ff027b82 */ /* 0x000e620000000a00 */
[----:B---3--:R-:W-:Y:S02]  /*1950*/  R2UR UR8, R4 ;  /* 0x00000000040872ca */ /* 0x008fe400000e0000 */
[----:B------:R-:W-:Y:S02]  /*1960*/  R2UR UR9, R14 ;  /* 0x000000000e0972ca */ /* 0x000fe400000e0000 */
[----:B------:R-:W-:-:S06]  /*1970*/  R2UR UR6, R5 ;  /* 0x00000000050672ca */ /* 0x000fcc00000e0000 */
[----:B------:R-:W-:Y:S01]  /*1980*/  USEL UR13, UR4, UR13, !UP0 ;  /* 0x0000000d040d7287 */ /* 0x000fe2000c000000 */
[----:B------:R-:W3:Y:S05]  /*1990*/  LDCU.64 UR4, c[0x0][0x4d8] ;  /* 0x00009b00ff0477ac */ /* 0x000eea0008000a00 */
[----:B------:R-:W-:-:S04]  /*19a0*/  IMAD R9, RZ, RZ, -UR13 ;  /* 0x8000000dff097e24 */ /* 0x000fc8000f8e02ff */
[----:B------:R-:W-:Y:S01]  /*19b0*/  IMAD R9, R7, R9, R6 ;  /* 0x0000000907097224 */ /* 0x000fe200078e0206 */
[----:B-1----:R-:W-:-:S04]  /*19c0*/  R2UR UR11, R2 ;  /* 0x00000000020b72ca */ /* 0x002fc800000e0000 */
[----:B------:R-:W-:Y:S02]  /*19d0*/  R2UR UR7, R9 ;  /* 0x00000000090772ca */ /* 0x000fe400000e0000 */
[----:B------:R-:W-:-:S07]  /*19e0*/  R2UR UR12, R3 ;  /* 0x00000000030c72ca */ /* 0x000fce00000e0000 */
[----:B------:R-:W-:-:S06]  /*19f0*/  UIMAD UR11, UR9, UR8, UR11 ;  /* 0x00000008090b72a4 */ /* 0x000fcc000f8e020b */
[----:B--23--:R-:W-:-:S12]  /*1a00*/  UIMAD UR12, UR7, UR6, UR12 ;  /* 0x00000006070c72a4 */ /* 0x00cfd8000f8e020c */
.L_x_29:
[----:B--2---:R-:W-:Y:S01]  /*1a10*/  @!P5 MOV R3, 0x4000 ;  /* 0x000040000003d802 */ /* 0x004fe20000000f00 */
[----:B------:R-:W-:Y:S01]  /*1a20*/  ULEA UR9, UR19, UR30, 0x3 ;  /* 0x0000001e13097291 */ /* 0x000fe2000f8e18ff */
[----:B----4-:R-:W-:Y:S11]  /*1a30*/  @P2 BRA `(.L_x_24) ;  /* 0x00000000000c2947 */ /* 0x010ff60003800000 */
[----:B------:R-:W-:Y:S04]  /*1a40*/  SHF.L.U32 R5, R12, 0x1f, RZ ;  /* 0x0000001f0c057819 */ /* 0x000fe800000006ff */
[----:B------:R-:W1:Y:S02]  /*1a50*/  SYNCS.PHASECHK.TRANS64.TRYWAIT P1, [UR9+0x68], R5 ;  /* 0x00006805ff0075a7 */ /* 0x000e640008021109 */
[----:B-1----:R-:W-:Y:S05]  /*1a60*/  @!P1 BRA `(.L_x_25) ;  /* 0x0000005c00489947 */ /* 0x002fea0003800000 */
.L_x_24:
[----:B------:R2:W-:Y:S01]  /*1a70*/  @!P5 SYNCS.ARRIVE.TRANS64 RZ, [UR9], R3 ;  /* 0x00000003ffffd9a7 */ /* 0x0005e20008000009 */
[----:B------:R-:W-:Y:S04]  /*1a80*/  ULOP3.LUT UR6, UR32, 0x2, URZ, 0xfc, !UPT ;  /* 0x0000000220067892 */ /* 0x000fe8000f8efcff */
[----:B------:R-:W-:Y:S09]  /*1a90*/  UISETP.NE.AND UP0, UPT, UR6, 0x2, UPT ;  /* 0x000000020600788c */ /* 0x000ff2000bf05270 */
[----:B------:R-:W-:Y:S05]  /*1aa0*/  BRA.U UP0, `(.L_x_26) ;  /* 0x0000000100047547 */ /* 0x000fea000b800000 */
[----:B------:R-:W-:Y:S05]  /*1ab0*/  BPT.TRAP 0x1 ;  /* 0x000000040000795c */ /* 0x000fea0000300000 */
.L_x_26:
[----:B------:R-:W-:Y:S04]  /*1ac0*/  BSSY.RECONVERGENT B0, `(.L_x_27) ;  /* 0x0000003000007945 */ /* 0x000fe80003800200 */
[----:B------:R-:W-:Y:S05]  /*1ad0*/  @P4 BRA `(.L_x_28) ;  /* 0x0000000000044947 */ /* 0x000fea0003800000 */
[----:B------:R-:W-:Y:S05]  /*1ae0*/  BPT.TRAP 0x1 ;  /* 0x000000040000795c */ /* 0x000fea0000300000 */
.L_x_28:
[----:B------:R-:W-:Y:S05]  /*1af0*/  BSYNC.RECONVERGENT B0 ;  /* 0x0000000000007941 */ /* 0x000fea0003800200 */
.L_x_27:
[----:B------:R-:W-:Y:S02]  /*1b00*/  UIADD3 UR35, UPT, UPT, UR19, 0x1, URZ ;  /* 0x0000000113237890 */ /* 0x000fe4000fffe0ff */
[----:B------:R-:W-:Y:S02]  /*1b10*/  UIMAD UR7, UR28, UR14, UR4 ;  /* 0x0000000e1c0772a4 */ /* 0x000fe4000f8e0204 */
[----:B------:R-:W-:Y:S02]  /*1b20*/  UISETP.NE.AND UP0, UPT, UR35, 0xd, UPT ;  /* 0x0000000d2300788c */ /* 0x000fe4000bf05270 */
[----:B------:R-:W-:Y:S02]  /*1b30*/  UIMAD UR6, UR29, UR15, UR5 ;  /* 0x0000000f1d0672a4 */ /* 0x000fe4000f8e0205 */
[----:B------:R-:W-:Y:S02]  /*1b40*/  USEL UR10, URZ, 0x1, UP0 ;  /* 0x00000001ff0a7887 */ /* 0x000fe40008000000 */
[----:B------:R-:W-:Y:S02]  /*1b50*/  USEL UR35, UR35, URZ, UP0 ;  /* 0x000000ff23237287 */ /* 0x000fe40008000000 */
[----:B------:R-:W-:Y:S02]  /*1b60*/  UIADD3 UR44, UP1, UPT, UR38, 0x80, URZ ;  /* 0x00000080262c7890 */ /* 0x000fe4000ff3e0ff */
[----:B------:R-:W-:Y:S01]  /*1b70*/  ULEA UR8, UR35, UR30, 0x3 ;  /* 0x0000001e23087291 */ /* 0x000fe2000f8e18ff */
[----:B------:R-:W-:Y:S01]  /*1b80*/  LOP3.LUT R12, R12, UR10, RZ, 0x3c, !PT ;  /* 0x0000000a0c0c7c12 */ /* 0x000fe2000f8e3cff */
[----:B------:R-:W-:Y:S02]  /*1b90*/  UPRMT UR42, UR7, 0x40, UR6 ;  /* 0x00000040072a7896 */ /* 0x000fe40008000006 */
[----:B------:R-:W-:Y:S01]  /*1ba0*/  ULEA UR25, UR19, UR23, 0xc ;  /* 0x0000001713197291 */ /* 0x000fe2000f8e60ff */
[----:B-1----:R-:W-:Y:S01]  /*1bb0*/  SHF.L.U32 R2, R12, 0x1f, RZ ;  /* 0x0000001f0c027819 */ /* 0x002fe200000006ff */
[----:B------:R-:W-:Y:S02]  /*1bc0*/  USHF.L.U32 UR10, UR33, 0x6, URZ ;  /* 0x00000006210a7899 */ /* 0x000fe400080006ff */
[----:B------:R-:W-:Y:S01]  /*1bd0*/  UIADD3.X UR45, UPT, UPT, URZ, UR39, URZ, UP1, !UPT ;  /* 0x00000027ff2d7290 */ /* 0x000fe20008ffe4ff */
[----:B------:R3:W4:Y:S01]  /*1be0*/  SYNCS.PHASECHK.TRANS64.TRYWAIT P2, [UR8+0x68], R2 ;  /* 0x00006802ff0075a7 */ /* 0x0007220008041108 */
[----:B------:R-:W-:Y:S02]  /*1bf0*/  ULEA UR8, UR19, UR30, 0xd ;  /* 0x0000001e13087291 */ /* 0x000fe4000f8e68ff */
[----:B------:R-:W-:Y:S02]  /*1c00*/  UPRMT UR43, UR42, 0x5410, URZ ;  /* 0x000054102a2b7896 */ /* 0x000fe400080000ff */
[----:B------:R-:W-:Y:S02]  /*1c10*/  UIADD3 UR8, UPT, UPT, UR8, 0x3400, URZ ;  /* 0x0000340008087890 */ /* 0x000fe4000fffe0ff */
[----:B------:R-:W-:Y:S02]  /*1c20*/  UIADD3 UR40, UP0, UPT, UR38, 0x180, URZ ;  /* 0x0000018026287890 */ /* 0x000fe4000ff1e0ff */
[----:B------:R-:W-:Y:S02]  /*1c30*/  ULEA UR25, UR25, UR30, 0x1 ;  /* 0x0000001e19197291 */ /* 0x000fe4000f8e08ff */
[----:B------:R-:W-:Y:S02]  /*1c40*/  UIADD3.X UR41, UPT, UPT, URZ, UR39, URZ, UP0, !UPT ;  /* 0x00000027ff297290 */ /* 0x000fe400087fe4ff */
[----:B------:R-:W-:Y:S01]  /*1c50*/  ULOP3.LUT UR27, UR22, UR10, URZ, 0xfc, !UPT ;  /* 0x0000000a161b7292 */ /* 0x000fe2000f8efcff */
[----:B------:R-:W-:Y:S01]  /*1c60*/  UTMALDG.4D.IM2COL [UR8], [UR44], UR43 ;  /* 0x000000082c0073b4 */ /* 0x000fe2000805802b */
[----:B------:R-:W-:Y:S02]  /*1c70*/  UIADD3 UR24, UPT, UPT, UR25, 0x1d400, URZ ;  /* 0x0001d40019187890 */ /* 0x000fe4000fffe0ff */
[----:B------:R-:W-:Y:S02]  /*1c80*/  UIADD3 UR20, UPT, UPT, UR28, 0x1, URZ ;  /* 0x000000011c147890 */ /* 0x000fe4000fffe0ff */
[----:B------:R-:W-:Y:S02]  /*1c90*/  UIADD3 UR19, UPT, UPT, UR29, 0x1, URZ ;  /* 0x000000011d137890 */ /* 0x000fe4000fffe0ff */
[----:B------:R-:W-:Y:S02]  /*1ca0*/  UISETP.NE.AND UP2, UPT, UR20, UR18, UPT ;  /* 0x000000121400728c */ /* 0x000fe4000bf45270 */
[----:B------:R-:W-:Y:S02]  /*1cb0*/  UIADD3 UR21, UPT, UPT, UR21, 0x1, URZ ;  /* 0x0000000115157890 */ /* 0x000fe4000fffe0ff */
[----:B------:R-:W-:Y:S01]  /*1cc0*/  UIADD3 UR42, UPT, UPT, UR33, 0x1, URZ ;  /* 0x00000001212a7890 */ /* 0x000fe2000fffe0ff */
[----:B------:R-:W-:Y:S01]  /*1cd0*/  UMOV UR16, 0x30000 ;  /* 0x0003000000107882 */ /* 0x000fe20000000000 */
[----:B------:R-:W-:Y:S01]  /*1ce0*/  UMOV UR46, 0x0 ;  /* 0x00000000002e7882 */ /* 0x000fe20000000000 */
[----:B------:R-:W-:Y:S01]  /*1cf0*/  UMOV UR47, 0x10000000 ;  /* 0x10000000002f7882 */ /* 0x000fe20000000000 */
[----:B------:R-:W-:Y:S03]  /*1d00*/  UMOV UR25, UR9 ;  /* 0x0000000900197c82 */ /* 0x000fe60008000000 */
[----:B------:R-:W-:Y:S01]  /*1d10*/  @UP2 UIADD3 UR19, UPT, UPT, UR29, URZ, URZ ;  /* 0x000000ff1d132290 */ /* 0x000fe2000fffe0ff */
[----:B------:R1:W-:Y:S03]  /*1d20*/  UTMALDG.4D.MULTICAST [UR24], [UR40], UR16, desc[UR46] ;  /* 0x00002e18280073b4 */ /* 0x0003e60008019810 */
[----:B------:R-:W-:Y:S11]  /*1d30*/  UISETP.NE.AND UP0, UPT, UR19, UR17, UPT ;  /* 0x000000111300728c */ /* 0x000ff6000bf05270 */
[----:B------:R-:W-:Y:S07]  /*1d40*/  @UP0 UIADD3 UR42, UPT, UPT, UR33, URZ, URZ ;  /* 0x000000ff212a0290 */ /* 0x000fee000fffe0ff */
[----:B------:R-:W-:Y:S01]  /*1d50*/  UMOV UR33, UR42 ;  /* 0x0000002a00217c82 */ /* 0x000fe20008000000 */
[----:B-1----:R-:W-:Y:S02]  /*1d60*/  USEL UR29, UR19, URZ, UP0 ;  /* 0x000000ff131d7287 */ /* 0x002fe40008000000 */
[----:B------:R-:W-:Y:S02]  /*1d70*/  UISETP.NE.AND UP0, UPT, UR21, UR34, UPT ;  /* 0x000000221500728c */ /* 0x000fe4000bf05270 */
[----:B------:R-:W-:Y:S01]  /*1d80*/  USEL UR28, UR20, URZ, UP2 ;  /* 0x000000ff141c7287 */ /* 0x000fe20009000000 */
[----:B------:R-:W-:Y:S06]  /*1d90*/  UMOV UR19, UR35 ;  /* 0x0000002300137c82 */ /* 0x000fec0008000000 */
[----:B---3--:R-:W-:Y:S05]  /*1da0*/  BRA.U UP0, `(.L_x_29) ;  /* 0xfffffffd00187547 */ /* 0x008fea000b83ffff */
.L_x_23:
[----:B------:R-:W-:Y:S01]  /*1db0*/  ULEA UR4, UR35, UR30, 0x3 ;  /* 0x0000001e23047291 */ /* 0x000fe2000f8e18ff */
[----:B-1----:R-:W-:Y:S01]  /*1dc0*/  SHF.L.U32 R2, R12, 0x1f, RZ ;  /* 0x0000001f0c027819 */ /* 0x002fe200000006ff */
[----:B------:R-:W-:Y:S01]  /*1dd0*/  @!P0 SYNCS.ARRIVE.TRANS64.A1T0 RZ, [UR30+0x108], RZ ;  /* 0x000108ffffff89a7 */ /* 0x000fe2000810001e */
[----:B------:R-:W-:-:S06]  /*1de0*/  UISETP.GE.AND UP0, UPT, UR36, 0x1, UPT ;  /* 0x000000012400788c */ /* 0x000fcc000bf06270 */
[----:B------:R1:W3:Y:S03]  /*1df0*/  SYNCS.PHASECHK.TRANS64.TRYWAIT P1, [UR4+0x68], R2 ;  /* 0x00006802ff0075a7 */ /* 0x0002e60008021104 */
[----:B------:R-:W-:Y:S05]  /*1e00*/  BRA.U !UP0, `(.L_x_30) ;  /* 0x0000000508847547 */ /* 0x000fea000b800000 */
[----:B------:R-:W4:Y:S01]  /*1e10*/  LDC.64 R8, c[0x0][0x480] ;  /* 0x00012000ff087b82 */ /* 0x000f220000000a00 */
[----:B------:R-:W3:Y:S01]  /*1e20*/  LDCU UR27, c[0x0][0x390] ;  /* 0x00007200ff1b77ac */ /* 0x000ee20008000800 */
[----:B------:R-:W3:Y:S06]  /*1e30*/  LDCU UR40, c[0x0][0x38c] ;  /* 0x00007180ff2877ac */ /* 0x000eec0008000800 */
[----:B------:R-:W4:Y:S01]  /*1e40*/  LDC.64 R6, c[0x0][0x488] ;  /* 0x00012200ff067b82 */ /* 0x000f220000000a00 */
[----:B------:R-:W3:Y:S01]  /*1e50*/  LDCU.64 UR14, c[0x0][0x4b8] ;  /* 0x00009700ff0e77ac */ /* 0x000ee20008000a00 */
[----:B------:R-:W-:Y:S01]  /*1e60*/  UIADD3 UR34, UPT, UPT, UR36, UR34, URZ ;  /* 0x0000002224227290 */ /* 0x000fe2000fffe0ff */
[----:B------:R-:W-:-:S05]  /*1e70*/  UMOV UR43, UR36 ;  /* 0x00000024002b7c82 */ /* 0x000fca0008000000 */
[----:B-12---:R-:W1:Y:S01]  /*1e80*/  LDC.64 R2, c[0x0][0x490] ;  /* 0x00012400ff027b82 */ /* 0x006e620000000a00 */
[----:B------:R-:W-:Y:S01]  /*1e90*/  UMOV UR41, UR35 ;  /* 0x0000002300297c82 */ /* 0x000fe20008000000 */
[----:B----4-:R-:W-:Y:S01]  /*1ea0*/  IMAD.HI.U32 R9, R19, R9, RZ ;  /* 0x0000000913097227 */ /* 0x010fe200078e00ff */
[----:B------:R-:W-:-:S05]  /*1eb0*/  ISETP.NE.AND P0, PT, R8, 0x1, PT ;  /* 0x000000010800780c */ /* 0x000fca0003f05270 */
[----:B------:R-:W2:Y:S01]  /*1ec0*/  LDC.64 R4, c[0x0][0x4b0] ;  /* 0x00012c00ff047b82 */ /* 0x000ea20000000a00 */
[----:B------:R-:W-:-:S04]  /*1ed0*/  SHF.R.U32.HI R6, RZ, R6, R9 ;  /* 0x00000006ff067219 */ /* 0x000fc80000011609 */
        /* <DEDUP_REMOVED lines=10> */
[----:B--2---:R-:W-:Y:S02]  /*1f80*/  R2UR UR8, R4 ;  /* 0x00000000040872ca */ /* 0x004fe400000e0000 */
[----:B------:R-:W-:Y:S02]  /*1f90*/  R2UR UR9, R9 ;  /* 0x00000000090972ca */ /* 0x000fe400000e0000 */
[----:B------:R-:W-:-:S06]  /*1fa0*/  R2UR UR6, R5 ;  /* 0x00000000050672ca */ /* 0x000fcc00000e0000 */
[----:B------:R-:W-:Y:S01]  /*1fb0*/  USEL UR13, UR4, UR13, !UP0 ;  /* 0x0000000d040d7287 */ /* 0x000fe2000c000000 */
[----:B------:R-:W2:Y:S05]  /*1fc0*/  LDCU.64 UR4, c[0x0][0x4d8] ;  /* 0x00009b00ff0477ac */ /* 0x000eaa0008000a00 */
[----:B------:R-:W-:-:S04]  /*1fd0*/  IMAD R14, RZ, RZ, -UR13 ;  /* 0x8000000dff0e7e24 */ /* 0x000fc8000f8e02ff */
[----:B------:R-:W-:Y:S01]  /*1fe0*/  IMAD R14, R7, R14, R6 ;  /* 0x0000000e070e7224 */ /* 0x000fe200078e0206 */
[----:B-1----:R-:W-:-:S04]  /*1ff0*/  R2UR UR11, R2 ;  /* 0x00000000020b72ca */ /* 0x002fc800000e0000 */
[----:B------:R-:W-:Y:S02]  /*2000*/  R2UR UR7, R14 ;  /* 0x000000000e0772ca */ /* 0x000fe400000e0000 */
[----:B------:R-:W-:-:S07]  /*2010*/  R2UR UR12, R3 ;  /* 0x00000000030c72ca */ /* 0x000fce00000e0000 */
[----:B------:R-:W-:-:S06]  /*2020*/  UIMAD UR11, UR9, UR8, UR11 ;  /* 0x00000008090b72a4 */ /* 0x000fcc000f8e020b */
[----:B--23--:R-:W-:-:S12]  /*2030*/  UIMAD UR12, UR7, UR6, UR12 ;  /* 0x00000006070c72a4 */ /* 0x00cfd8000f8e020c */
.L_x_36:
[----:B--2---:R-:W-:Y:S01]  /*2040*/  @!P5 MOV R3, 0x4000 ;  /* 0x000040000003d802 */ /* 0x004fe20000000f00 */
[----:B------:R-:W-:Y:S01]  /*2050*/  ULEA UR9, UR41, UR30, 0x3 ;  /* 0x0000001e29097291 */ /* 0x000fe2000f8e18ff */
[----:B---3--:R-:W-:Y:S11]  /*2060*/  @P1 BRA `(.L_x_31) ;  /* 0x00000000000c1947 */ /* 0x008ff60003800000 */
[----:B------:R-:W-:Y:S04]  /*2070*/  SHF.L.U32 R5, R12, 0x1f, RZ ;  /* 0x0000001f0c057819 */ /* 0x000fe800000006ff */
[----:B------:R-:W1:Y:S02]  /*2080*/  SYNCS.PHASECHK.TRANS64.TRYWAIT P0, [UR9+0x68], R5 ;  /* 0x00006805ff0075a7 */ /* 0x000e640008001109 */
[----:B-1----:R-:W-:Y:S05]  /*2090*/  @!P0 BRA `(.L_x_32) ;  /* 0x0000005400d48947 */ /* 0x002fea0003800000 */
.L_x_31:
[----:B------:R2:W-:Y:S01]  /*20a0*/  @!P5 SYNCS.ARRIVE.TRANS64 RZ, [UR9], R3 ;  /* 0x00000003ffffd9a7 */ /* 0x0005e20008000009 */
[----:B------:R-:W-:Y:S04]  /*20b0*/  ULOP3.LUT UR6, UR32, 0x2, URZ, 0xfc, !UPT ;  /* 0x0000000220067892 */ /* 0x000fe8000f8efcff */
[----:B------:R-:W-:Y:S09]  /*20c0*/  UISETP.NE.AND UP0, UPT, UR6, 0x2, UPT ;  /* 0x000000020600788c */ /* 0x000ff2000bf05270 */
[----:B------:R-:W-:Y:S05]  /*20d0*/  BRA.U UP0, `(.L_x_33) ;  /* 0x0000000100047547 */ /* 0x000fea000b800000 */
[----:B------:R-:W-:Y:S05]  /*20e0*/  BPT.TRAP 0x1 ;  /* 0x000000040000795c */ /* 0x000fea0000300000 */
.L_x_33:
[----:B------:R-:W-:Y:S04]  /*20f0*/  BSSY.RECONVERGENT B0, `(.L_x_34) ;  /* 0x0000003000007945 */ /* 0x000fe80003800200 */
[----:B------:R-:W-:Y:S05]  /*2100*/  @P4 BRA `(.L_x_35) ;  /* 0x0000000000044947 */ /* 0x000fea0003800000 */
[----:B------:R-:W-:Y:S05]  /*2110*/  BPT.TRAP 0x1 ;  /* 0x000000040000795c */ /* 0x000fea0000300000 */
.L_x_35:
[----:B------:R-:W-:Y:S05]  /*2120*/  BSYNC.RECONVERGENT B0 ;  /* 0x0000000000007941 */ /* 0x000fea0003800200 */
.L_x_34:
[----:B------:R-:W-:Y:S02]  /*2130*/  UIADD3 UR35, UPT, UPT, UR41, 0x1, URZ ;  /* 0x0000000129237890 */ /* 0x000fe4000fffe0ff */
[----:B------:R-:W-:Y:S02]  /*2140*/  UIMAD UR6, UR28, UR14, UR4 ;  /* 0x0000000e1c0672a4 */ /* 0x000fe4000f8e0204 */
[----:B------:R-:W-:Y:S02]  /*2150*/  UISETP.NE.AND UP0, UPT, UR35, 0xd, UPT ;  /* 0x0000000d2300788c */ /* 0x000fe4000bf05270 */
[----:B------:R-:W-:Y:S02]  /*2160*/  UIMAD UR7, UR29, UR15, UR5 ;  /* 0x0000000f1d0772a4 */ /* 0x000fe4000f8e0205 */
[----:B------:R-:W-:Y:S02]  /*2170*/  USEL UR10, URZ, 0x1, UP0 ;  /* 0x00000001ff0a7887 */ /* 0x000fe40008000000 */
[----:B------:R-:W-:Y:S02]  /*2180*/  USEL UR35, UR35, URZ, UP0 ;  /* 0x000000ff23237287 */ /* 0x000fe40008000000 */
[----:B------:R-:W-:Y:S02]  /*2190*/  UIADD3 UR42, UPT, UPT, UR28, 0x1, URZ ;  /* 0x000000011c2a7890 */ /* 0x000fe4000fffe0ff */
[----:B------:R-:W-:Y:S01]  /*21a0*/  ULEA UR8, UR35, UR30, 0x3 ;  /* 0x0000001e23087291 */ /* 0x000fe2000f8e18ff */
[----:B------:R-:W-:Y:S01]  /*21b0*/  LOP3.LUT R12, R12, UR10, RZ, 0x3c, !PT ;  /* 0x0000000a0c0c7c12 */ /* 0x000fe2000f8e3cff */
[----:B------:R-:W-:Y:S02]  /*21c0*/  UIADD3 UR50, UP1, UPT, UR38, 0x80, URZ ;  /* 0x0000008026327890 */ /* 0x000fe4000ff3e0ff */
[----:B------:R-:W-:Y:S01]  /*21d0*/  UPRMT UR48, UR6, 0x40, UR7 ;  /* 0x0000004006307896 */ /* 0x000fe20008000007 */
[----:B-1----:R-:W-:Y:S01]  /*21e0*/  SHF.L.U32 R2, R12, 0x1f, RZ ;  /* 0x0000001f0c027819 */ /* 0x002fe200000006ff */
[----:B------:R-:W-:Y:S02]  /*21f0*/  UISETP.NE.AND UP2, UPT, UR42, UR40, UPT ;  /* 0x000000282a00728c */ /* 0x000fe4000bf45270 */
[----:B------:R-:W-:Y:S01]  /*2200*/  ULEA UR16, UR41, UR23, 0xc ;  /* 0x0000001729107291 */ /* 0x000fe2000f8e60ff */
[----:B------:R1:W3:Y:S01]  /*2210*/  SYNCS.PHASECHK.TRANS64.TRYWAIT P1, [UR8+0x68], R2 ;  /* 0x00006802ff0075a7 */ /* 0x0002e20008021108 */
[----:B------:R-:W-:Y:S02]  /*2220*/  ULEA UR8, UR41, UR30, 0xd ;  /* 0x0000001e29087291 */ /* 0x000fe4000f8e68ff */
[----:B------:R-:W-:Y:S02]  /*2230*/  USHF.L.U32 UR10, UR33, 0x6, URZ ;  /* 0x00000006210a7899 */ /* 0x000fe400080006ff */
[----:B------:R-:W-:Y:S02]  /*2240*/  UIADD3.X UR51, UPT, UPT, URZ, UR39, URZ, UP1, !UPT ;  /* 0x00000027ff337290 */ /* 0x000fe40008ffe4ff */
[----:B------:R-:W-:Y:S02]  /*2250*/  UIADD3 UR8, UPT, UPT, UR8, 0x3400, URZ ;  /* 0x0000340008087890 */ /* 0x000fe4000fffe0ff */
[----:B------:R-:W-:Y:S02]  /*2260*/  UPRMT UR49, UR48, 0x5410, URZ ;  /* 0x0000541030317896 */ /* 0x000fe400080000ff */
[----:B------:R-:W-:Y:S02]  /*2270*/  UIADD3 UR46, UP0, UPT, UR38, 0x180, URZ ;  /* 0x00000180262e7890 */ /* 0x000fe4000ff1e0ff */
[----:B------:R-:W-:Y:S02]  /*2280*/  ULEA UR16, UR16, UR30, 0x1 ;  /* 0x0000001e10107291 */ /* 0x000fe4000f8e08ff */
[----:B------:R-:W-:Y:S02]  /*2290*/  UIADD3.X UR47, UPT, UPT, URZ, UR39, URZ, UP0, !UPT ;  /* 0x00000027ff2f7290 */ /* 0x000fe400087fe4ff */
[----:B------:R-:W-:Y:S01]  /*22a0*/  ULOP3.LUT UR19, UR22, UR10, URZ, 0xfc, !UPT ;  /* 0x0000000a16137292 */ /* 0x000fe2000f8efcff */
[----:B------:R1:W-:Y:S01]  /*22b0*/  UTMALDG.4D.IM2COL [UR8], [UR50], UR49 ;  /* 0x00000008320073b4 */ /* 0x0003e20008058031 */
[----:B------:R-:W-:Y:S02]  /*22c0*/  UIADD3 UR16, UPT, UPT, UR16, 0x1d400, URZ ;  /* 0x0001d40010107890 */ /* 0x000fe4000fffe0ff */
[----:B------:R-:W-:Y:S02]  /*22d0*/  UIADD3 UR41, UPT, UPT, UR29, 0x1, URZ ;  /* 0x000000011d297890 */ /* 0x000fe4000fffe0ff */
[----:B------:R-:W-:Y:S02]  /*22e0*/  @UP2 UIADD3 UR41, UPT, UPT, UR29, URZ, URZ ;  /* 0x000000ff1d292290 */ /* 0x000fe4000fffe0ff */
[----:B------:R-:W-:Y:S02]  /*22f0*/  UIADD3 UR48, UPT, UPT, UR33, 0x1, URZ ;  /* 0x0000000121307890 */ /* 0x000fe4000fffe0ff */
[----:B------:R-:W-:Y:S02]  /*2300*/  UISETP.NE.AND UP0, UPT, UR41, UR27, UPT ;  /* 0x0000001b2900728c */ /* 0x000fe4000bf05270 */
[----:B------:R-:W-:Y:S01]  /*2310*/  UIADD3 UR52, UPT, UPT, UR43, -0x1, URZ ;  /* 0xffffffff2b347890 */ /* 0x000fe2000fffe0ff */
[----:B------:R-:W-:Y:S01]  /*2320*/  UMOV UR25, 0x30000 ;  /* 0x0003000000197882 */ /* 0x000fe20000000000 */
[----:B------:R-:W-:Y:S01]  /*2330*/  UMOV UR44, 0x0 ;  /* 0x00000000002c7882 */ /* 0x000fe20000000000 */
[----:B------:R-:W-:Y:S01]  /*2340*/  UMOV UR45, 0x10000000 ;  /* 0x10000000002d7882 */ /* 0x000fe20000000000 */
[----:B------:R-:W-:Y:S01]  /*2350*/  UMOV UR18, UR26 ;  /* 0x0000001a00127c82 */ /* 0x000fe20008000000 */
[----:B------:R-:W-:Y:S01]  /*2360*/  UMOV UR20, UR28 ;  /* 0x0000001c00147c82 */ /* 0x000fe20008000000 */
[----:B------:R-:W-:Y:S03]  /*2370*/  USEL UR28, UR42, URZ, UP2 ;  /* 0x000000ff2a1c7287 */ /* 0x000fe60009000000 */
[----:B------:R-:W-:Y:S01]  /*2380*/  @UP0 UIADD3 UR48, UPT, UPT, UR33, URZ, URZ ;  /* 0x000000ff21300290 */ /* 0x000fe2000fffe0ff */
[----:B------:R-:W-:Y:S01]  /*2390*/  UMOV UR21, UR29 ;  /* 0x0000001d00157c82 */ /* 0x000fe20008000000 */
[----:B------:R-:W-:Y:S01]  /*23a0*/  USEL UR29, UR41, URZ, UP0 ;  /* 0x000000ff291d7287 */ /* 0x000fe20008000000 */
[----:B------:R-:W-:Y:S01]  /*23b0*/  UMOV UR17, UR9 ;  /* 0x0000000900117c82 */ /* 0x000fe20008000000 */
[----:B------:R-:W-:Y:S01]  /*23c0*/  UISETP.GT.U32.AND UP0, UPT, UR43, 0x1, UPT ;  /* 0x000000012b00788c */ /* 0x000fe2000bf04070 */
[----:B------:R1:W-:Y:S01]  /*23d0*/  UTMALDG.4D.MULTICAST [UR16], [UR46], UR25, desc[UR44] ;  /* 0x00002c102e0073b4 */ /* 0x0003e20008019819 */
[----:B------:R-:W-:Y:S01]  /*23e0*/  UMOV UR41, UR35 ;  /* 0x0000002300297c82 */ /* 0x000fe20008000000 */
[----:B------:R-:W-:Y:S01]  /*23f0*/  UMOV UR43, UR52 ;  /* 0x00000034002b7c82 */ /* 0x000fe20008000000 */
[----:B------:R-:W-:Y:S05]  /*2400*/  UMOV UR33, UR48 ;  /* 0x0000003000217c82 */ /* 0x000fea0008000000 */
[----:B-1----:R-:W-:Y:S05]  /*2410*/  BRA.U UP0, `(.L_x_36) ;  /* 0xfffffffd00087547 */ /* 0x002fea000b83ffff */
.L_x_30:
[----:B--2---:R-:W-:Y:S01]  /*2420*/  SHF.L.U32 R3, R10, 0x1f, RZ ;  /* 0x0000001f0a037819 */ /* 0x004fe200000006ff */
[----:B------:R-:W-:-:S03]  /*2430*/  NOP ;  /* 0x0000000000007918 */ /* 0x000fc60000000000 */
[----:B------:R-:W2:Y:S02]  /*2440*/  SYNCS.PHASECHK.TRANS64.TRYWAIT P0, [UR30+0x110], R3 ;  /* 0x00011003ff0075a7 */ /* 0x000ea4000800111e */
[----:B--2---:R-:W-:Y:S05]  /*2450*/  @!P0 BRA `(.L_x_37) ;  /* 0x0000005000fc8947 */ /* 0x004fea0003800000 */
.L_x_127:
[----:B------:R-:W2:Y:S01]  /*2460*/  LDS.128 R4, [UR30+0x150] ;  /* 0x0001501eff047984 */ /* 0x000ea20008000c00 */
[----:B------:R-:W-:Y:S01]  /*2470*/  UIADD3 UR4, UPT, UPT, UR30, 0x118, URZ ;  /* 0x000001181e047890 */ /* 0x000fe2000fffe0ff */
[----:B------:R-:W-:Y:S01]  /*2480*/  ISETP.GE.AND P0, PT, R26, 0x1, PT ;  /* 0x000000011a00780c */ /* 0x000fe20003f06270 */
[----:B------:R-:W-:Y:S01]  /*2490*/  @!PT LDS RZ, [RZ] ;  /* 0x00000000fffff984 */ /* 0x000fe20000000800 */
[----:B------:R-:W-:Y:S01]  /*24a0*/  @!PT LDS RZ, [RZ] ;  /* 0x00000000fffff984 */ /* 0x000fe20000000800 */
[----:B------:R-:W-:Y:S01]  /*24b0*/  @!PT LDS RZ, [RZ] ;  /* 0x00000000fffff984 */ /* 0x000fe20000000800 */
[----:B------:R-:W-:Y:S01]  /*24c0*/  @!PT LDS RZ, [RZ] ;  /* 0x00000000fffff984 */ /* 0x000fe20000000800 */
[----:B------:R1:W-:Y:S06]  /*24d0*/  MEMBAR.ALL.CTA ;  /* 0x0000000000007992 */ /* 0x0003ec0000008000 */
[----:B-1----:R-:W1:Y:S01]  /*24e0*/  FENCE.VIEW.ASYNC.S ;  /* 0x00000000000073c6 */ /* 0x002e620000000000 */
[----:B------:R-:W-:-:S09]  /*24f0*/  UPRMT UR4, URZ, 0x654, UR4 ;  /* 0x00000654ff047896 */ /* 0x000fd20008000004 */
[----:B-1----:R-:W-:Y:S01]  /*2500*/  SYNCS.ARRIVE.TRANS64.RED.A1T0 RZ, [UR4], RZ ;  /* 0x000000ffffff79a7 */ /* 0x002fe20008100404 */
[----:B--2---:R-:W-:-:S13]  /*2510*/  LOP3.LUT P3, RZ, R6, 0x1, RZ, 0xc0, !PT ;  /* 0x0000000106ff7812 */ /* 0x004fda000786c0ff */
[----:B------:R-:W-:Y:S02]  /*2520*/  @P3 MOV R15, R4 ;  /* 0x00000004000f3202 */ /* 0x000fe40000000f00 */
[----:B------:R-:W-:Y:S01]  /*2530*/  @P3 LOP3.LUT R13, R5, 0xffff, RZ, 0xc0, !PT ;  /* 0x0000ffff050d3812 */ /* 0x000fe200078ec0ff */
[----:B------:R-:W-:Y:S06]  /*2540*/  @!P0 BRA `(.L_x_38) ;  /* 0x0000000000b88947 */ /* 0x000fec0003800000 */
[----:B------:R-:W1:Y:S01]  /*2550*/  LDC.64 R4, c[0x0][0xb18] ;  /* 0x0002c600ff047b82 */ /* 0x000e620000000a00 */
[----:B----4-:R-:W-:-:S07]  /*2560*/  ISETP.NE.AND P2, PT, R26, 0x1, PT ;  /* 0x000000011a00780c */ /* 0x010fce0003f45270 */
[----:B------:R-:W2:Y:S08]  /*2570*/  LDC.64 R6, c[0x0][0xb10] ;  /* 0x0002c400ff067b82 */ /* 0x000eb00000000a00 */
[----:B------:R-:W4:Y:S08]  /*2580*/  LDC R8, c[0x0][0xb20] ;  /* 0x0002c800ff087b82 */ /* 0x000f300000000800 */
[----:B------:R-:W3:Y:S01]  /*2590*/  LDC R14, c[0x0][0xb0c] ;  /* 0x0002c300ff0e7b82 */ /* 0x000ee20000000800 */
[----:B-1----:R-:W-:Y:S01]  /*25a0*/  IMAD.HI.U32 R9, R0, R5, RZ ;  /* 0x0000000500097227 */ /* 0x002fe200078e00ff */
[----:B------:R-:W-:-:S03]  /*25b0*/  ISETP.NE.AND P0, PT, R4, 0x1, PT ;  /* 0x000000010400780c */ /* 0x000fc60003f05270 */
[----:B------:R-:W-:-:S03]  /*25c0*/  IMAD.HI.U32 R5, R13, R5, RZ ;  /* 0x000000050d057227 */ /* 0x000fc600078e00ff */
[----:B------:R-:W1:Y:S01]  /*25d0*/  LDC.64 R2, c[0x0][0xb28] ;  /* 0x0002ca00ff027b82 */ /* 0x000e620000000a00 */
[----:B--2---:R-:W-:-:S04]  /*25e0*/  IMAD.HI.U32 R16, R11, R6, RZ ;  /* 0x000000060b107227 */ /* 0x004fc800078e00ff */
[----:B------:R-:W-:Y:S01]  /*25f0*/  IMAD.HI.U32 R18, R15, R6, RZ ;  /* 0x000000060f127227 */ /* 0x000fe200078e00ff */
[----:B------:R-:W-:Y:S02]  /*2600*/  SHF.R.U32.HI R16, RZ, R7, R16 ;  /* 0x00000007ff107219 */ /* 0x000fe40000011610 */
[-C--:B----4-:R-:W-:Y:S02]  /*2610*/  SHF.R.U32.HI R9, RZ, R8.reuse, R9 ;  /* 0x00000008ff097219 */ /* 0x090fe40000011609 */
[----:B------:R-:W-:Y:S02]  /*2620*/  SHF.R.U32.HI R8, RZ, R8, R5 ;  /* 0x00000008ff087219 */ /* 0x000fe40000011605 */
[----:B------:R-:W-:Y:S02]  /*2630*/  SEL R9, R0, R9, !P0 ;  /* 0x0000000900097207 */ /* 0x000fe40004000000 */
[----:B------:R-:W-:Y:S02]  /*2640*/  SHF.R.U32.HI R18, RZ, R7, R18 ;  /* 0x00000007ff127219 */ /* 0x000fe40000011612 */
[----:B---3--:R-:W-:-:S02]  /*2650*/  ISETP.NE.AND P1, PT, R14, 0x1, PT ;  /* 0x000000010e00780c */ /* 0x008fc40003f25270 */
[----:B------:R-:W-:Y:S02]  /*2660*/  SEL R5, R13, R8, !P0 ;  /* 0x000000080d057207 */ /* 0x000fe40004000000 */
[----:B------:R-:W-:Y:S02]  /*2670*/  SEL R17, R11, R16, !P1 ;  /* 0x000000100b117207 */ /* 0x000fe40004800000 */
[----:B------:R-:W-:Y:S01]  /*2680*/  SEL R7, R15, R18, !P1 ;  /* 0x000000120f077207 */ /* 0x000fe20004800000 */
[----:B-1----:R-:W-:-:S04]  /*2690*/  IMAD.HI.U32 R16, R9, R2, RZ ;  /* 0x0000000209107227 */ /* 0x002fc800078e00ff */
[----:B------:R-:W-:Y:S01]  /*26a0*/  IMAD.HI.U32 R6, R17, R2, RZ ;  /* 0x0000000211067227 */ /* 0x000fe200078e00ff */
[----:B------:R-:W-:-:S04]  /*26b0*/  @P2 SHF.R.U32.HI R9, RZ, R3, R16 ;  /* 0x00000003ff092219 */ /* 0x000fc80000011610 */
[----:B------:R-:W-:Y:S01]  /*26c0*/  @P2 SHF.R.U32.HI R17, RZ, R3, R6 ;  /* 0x00000003ff112219 */ /* 0x000fe20000011606 */
[----:B------:R-:W-:-:S04]  /*26d0*/  IMAD R9, R26, R9, RZ ;  /* 0x000000091a097224 */ /* 0x000fc800078e02ff */
[----:B------:R-:W-:Y:S01]  /*26e0*/  IMAD R6, R26, R17, RZ ;  /* 0x000000111a067224 */ /* 0x000fe200078e02ff */
[----:B------:R-:W-:-:S04]  /*26f0*/  ISETP.GE.AND P0, PT, R5, R9, PT ;  /* 0x000000090500720c */ /* 0x000fc80003f06270 */
[----:B------:R-:W-:Y:S01]  /*2700*/  ISETP.GE.OR P0, PT, R7, R6, P0 ;  /* 0x000000060700720c */ /* 0x000fe20000706670 */
[----:B------:R-:W-:-:S05]  /*2710*/  IMAD.HI.U32 R6, R5, R2, RZ ;  /* 0x0000000205067227 */ /* 0x000fca00078e00ff */
[----:B------:R-:W-:-:S04]  /*2720*/  SHF.R.U32.HI R6, RZ, R3, R6 ;  /* 0x00000003ff067219 */ /* 0x000fc80000011606 */
[----:B------:R-:W-:-:S03]  /*2730*/  SEL R6, R5, R6, !P2 ;  /* 0x0000000605067207 */ /* 0x000fc60005000000 */
[----:B------:R-:W-:-:S04]  /*2740*/  @!P0 IMAD.HI.U32 R8, R7, R2, RZ ;  /* 0x0000000207088227 */ /* 0x000fc800078e00ff */
[----:B------:R-:W-:Y:S01]  /*2750*/  IMAD.MOV R2, RZ, RZ, -R6 ;  /* 0x000000ffff027224 */ /* 0x000fe200078e0a06 */
[----:B------:R-:W-:-:S03]  /*2760*/  @!P0 SHF.R.U32.HI R8, RZ, R3, R8 ;  /* 0x00000003ff088219 */ /* 0x000fc60000011608 */
[----:B------:R-:W-:Y:S01]  /*2770*/  IMAD R2, R26, R2, R5 ;  /* 0x000000021a027224 */ /* 0x000fe200078e0205 */
[----:B------:R-:W-:Y:S02]  /*2780*/  @!P0 SEL R3, R7, R8, !P2 ;  /* 0x0000000807038207 */ /* 0x000fe40005000000 */
[----:B------:R-:W-:-:S03]  /*2790*/  IADD3 R8, PT, PT, -R5, RZ, RZ ;  /* 0x000000ff05087210 */ /* 0x000fc60007ffe1ff */
[--C-:B------:R-:W-:Y:S02]  /*27a0*/  @!P0 IMAD.IADD R6, R6, 0x1, -R3.reuse ;  /* 0x0000000106068824 */ /* 0x100fe400078e0a03 */
[----:B------:R-:W-:Y:S01]  /*27b0*/  @!P0 IMAD R3, R2, R17, R3 ;  /* 0x0000001102038224 */ /* 0x000fe200078e0203 */
[----:B------:R-:W-:Y:S01]  /*27c0*/  IADD3 R2, PT, PT, -R7, RZ, RZ ;  /* 0x000000ff07027210 */ /* 0x000fe20007ffe1ff */
[----:B------:R-:W-:Y:S02]  /*27d0*/  @!P0 IMAD R5, R26, R6, R7 ;  /* 0x000000061a058224 */ /* 0x000fe400078e0207 */
[----:B------:R-:W-:Y:S02]  /*27e0*/  IMAD R8, R4, R8, R13 ;  /* 0x0000000804087224 */ /* 0x000fe400078e020d */
[----:B------:R-:W-:Y:S02]  /*27f0*/  @!P0 IMAD.MOV.U32 R7, RZ, RZ, R3 ;  /* 0x000000ffff078224 */ /* 0x000fe400078e0003 */
[----:B------:R-:W-:-:S02]  /*2800*/  IMAD R2, R14, R2, R15 ;  /* 0x000000020e027224 */ /* 0x000fc400078e020f */
[----:B------:R-:W-:Y:S02]  /*2810*/  IMAD R13, R5, R4, R8 ;  /* 0x00000004050d7224 */ /* 0x000fe400078e0208 */
[----:B------:R-:W-:Y:S02]  /*2820*/  IMAD R15, R7, R14, R2 ;  /* 0x0000000e070f7224 */ /* 0x000fe400078e0202 */
.L_x_38:
[----:B------:R-:W1:Y:S02]  /*2830*/  LDCU UR4, c[0x0][0xb30] ;  /* 0x00016600ff0477ac */ /* 0x000e640008000800 */
[----:B-1----:R-:W-:-:S09]  /*2840*/  UISETP.NE.AND UP0, UPT, UR4, 0x1, UPT ;  /* 0x000000010400788c */ /* 0x002fd2000bf05270 */
[----:B------:R-:W-:Y:S05]  /*2850*/  BRA.U UP0, `(.L_x_39) ;  /* 0x0000000100407547 */ /* 0x000fea000b800000 */
[----:B------:R-:W1:Y:S08]  /*2860*/  LDC.64 R4, c[0x0][0xb10] ;  /* 0x0002c400ff047b82 */ /* 0x000e700000000a00 */
[----:B------:R-:W2:Y:S08]  /*2870*/  LDC.64 R2, c[0x0][0xb18] ;  /* 0x0002c600ff027b82 */ /* 0x000eb00000000a00 */
[----:B------:R-:W3:Y:S08]  /*2880*/  LDC R6, c[0x0][0xb20] ;  /* 0x0002c800ff067b82 */ /* 0x000ef00000000800 */
[----:B------:R-:W4:Y:S01]  /*2890*/  LDC R8, c[0x0][0xb0c] ;  /* 0x0002c300ff087b82 */ /* 0x000f220000000800 */
[----:B-1----:R-:W-:-:S05]  /*28a0*/  IMAD.HI.U32 R4, R15, R4, RZ ;  /* 0x000000040f047227 */ /* 0x002fca00078e00ff */
[----:B------:R-:W-:Y:S01]  /*28b0*/  SHF.R.U32.HI R4, RZ, R5, R4 ;  /* 0x00000005ff047219 */ /* 0x000fe20000011604 */
[----:B--2---:R-:W-:Y:S01]  /*28c0*/  IMAD.HI.U32 R3, R13, R3, RZ ;  /* 0x000000030d037227 */ /* 0x004fe200078e00ff */
[----:B------:R-:W-:-:S04]  /*28d0*/  ISETP.NE.AND P0, PT, R2, 0x1, PT ;  /* 0x000000010200780c */ /* 0x000fc80003f05270 */
[----:B---3--:R-:W-:-:S04]  /*28e0*/  SHF.R.U32.HI R6, RZ, R6, R3 ;  /* 0x00000006ff067219 */ /* 0x008fc80000011603 */
[----:B------:R-:W-:Y:S02]  /*28f0*/  SEL R3, R13, R6, !P0 ;  /* 0x000000060d037207 */ /* 0x000fe40004000000 */
[----:B----4-:R-:W-:-:S04]  /*2900*/  ISETP.NE.AND P1, PT, R8, 0x1, PT ;  /* 0x000000010800780c */ /* 0x010fc80003f25270 */
[----:B------:R-:W-:-:S05]  /*2910*/  SEL R4, R15, R4, !P1 ;  /* 0x000000040f047207 */ /* 0x000fca0004800000 */
[----:B------:R-:W-:Y:S02]  /*2920*/  IMAD.IADD R5, R3, 0x1, -R4 ;  /* 0x0000000103057824 */ /* 0x000fe400078e0a04 */
[----:B------:R-:W-:Y:S02]  /*2930*/  IMAD.IADD R3, R4, 0x1, -R3 ;  /* 0x0000000104037824 */ /* 0x000fe400078e0a03 */
[----:B------:R-:W-:Y:S02]  /*2940*/  IMAD R15, R5, R8, R15 ;  /* 0x00000008050f7224 */ /* 0x000fe400078e020f */
[----:B------:R-:W-:-:S07]  /*2950*/  IMAD R13, R3, R2, R13 ;  /* 0x00000002030d7224 */ /* 0x000fce00078e020d */
.L_x_39:
[----:B------:R-:W-:Y:S01]  /*2960*/  UMOV UR21, UR34 ;  /* 0x0000002200157c82 */ /* 0x000fe20008000000 */
[----:B------:R-:W-:Y:S01]  /*2970*/  PLOP3.LUT P0, PT, PT, PT, PT, 0x80, 0x8 ;  /* 0x000000000008781c */ /* 0x000fe20003f0f070 */
[----:B------:R-:W-:Y:S01]  /*2980*/  IMAD.IADD R19, R15, 0x1, R64 ;  /* 0x000000010f137824 */ /* 0x000fe200078e0240 */
[----:B------:R-:W-:Y:S01]  /*2990*/  LOP3.LUT R10, R10, 0x1, RZ, 0x3c, !PT ;  /* 0x000000010a0a7812 */ /* 0x000fe200078e3cff */
[----:B------:R-:W-:Y:S01]  /*29a0*/  IMAD.IADD R18, R13, 0x1, R62 ;  /* 0x000000010d127824 */ /* 0x000fe200078e023e */
[----:B------:R-:W-:Y:S09]  /*29b0*/  @P3 BRA `(.L_x_40) ;  /* 0xffffffec00483947 */ /* 0x000ff2000383ffff */
[----:B------:R-:W-:Y:S01]  /*29c0*/  UIADD3 UR30, UPT, UPT, UR30, 0x68, URZ ;  /* 0x000000681e1e7890 */ /* 0x000fe2000fffe0ff */
[----:B------:R-:W-:-:S03]  /*29d0*/  SHF.L.U32 R3, R12, 0x1f, RZ ;  /* 0x0000001f0c037819 */ /* 0x000fc600000006ff */
[----:B------:R-:W-:-:S09]  /*29e0*/  ULEA UR4, UR35, UR30, 0x3 ;  /* 0x0000001e23047291 */ /* 0x000fd2000f8e18ff */
[----:B------:R-:W1:Y:S02]  /*29f0*/  SYNCS.PHASECHK.TRANS64.TRYWAIT P0, [UR4], R3 ;  /* 0x00000003ff0075a7 */ /* 0x000e640008001104 */
[----:B-1----:R-:W-:Y:S05]  /*2a00*/  @!P0 BRA `(.L_x_41) ;  /* 0x0000004c00a88947 */ /* 0x002fea0003800000 */
.L_x_129:
[----:B------:R-:W-:-:S04]  /*2a10*/  UIADD3 UR5, UPT, UPT, UR35, 0x1, URZ ;  /* 0x0000000123057890 */ /* 0x000fc8000fffe0ff */
[----:B------:R-:W-:-:S04]  /*2a20*/  UISETP.NE.AND UP0, UPT, UR5, 0xd, UPT ;  /* 0x0000000d0500788c */ /* 0x000fc8000bf05270 */
[----:B------:R-:W-:Y:S02]  /*2a30*/  USEL UR6, URZ, 0x1, UP0 ;  /* 0x00000001ff067887 */ /* 0x000fe40008000000 */
[----:B------:R-:W-:-:S04]  /*2a40*/  USEL UR5, UR5, URZ, UP0 ;  /* 0x000000ff05057287 */ /* 0x000fc80008000000 */
[----:B------:R-:W-:Y:S01]  /*2a50*/  ULEA UR4, UR5, UR30, 0x3 ;  /* 0x0000001e05047291 */ /* 0x000fe2000f8e18ff */
[----:B------:R-:W-:-:S04]  /*2a60*/  LOP3.LUT R2, R12, UR6, RZ, 0x3c, !PT ;  /* 0x000000060c027c12 */ /* 0x000fc8000f8e3cff */
[----:B-1----:R-:W-:-:S04]  /*2a70*/  SHF.L.U32 R3, R2, 0x1f, RZ ;  /* 0x0000001f02037819 */ /* 0x002fc800000006ff */
[----:B------:R-:W1:Y:S02]  /*2a80*/  SYNCS.PHASECHK.TRANS64.TRYWAIT P0, [UR4], R3 ;  /* 0x00000003ff0075a7 */ /* 0x000e640008001104 */
[----:B-1----:R-:W-:Y:S05]  /*2a90*/  @!P0 BRA `(.L_x_42) ;  /* 0x0000004c009c8947 */ /* 0x002fea0003800000 */
.L_x_131:
        /* <DEDUP_REMOVED lines=9> */
.L_x_133:
        /* <DEDUP_REMOVED lines=9> */
.L_x_135:
        /* <DEDUP_REMOVED lines=9> */
.L_x_137:
        /* <DEDUP_REMOVED lines=9> */
.L_x_139:
        /* <DEDUP_REMOVED lines=9> */
.L_x_141:
        /* <DEDUP_REMOVED lines=9> */
.L_x_143:
        /* <DEDUP_REMOVED lines=9> */
.L_x_145:
        /* <DEDUP_REMOVED lines=9> */
.L_x_147:
        /* <DEDUP_REMOVED lines=9> */
.L_x_149:
        /* <DEDUP_REMOVED lines=9> */
.L_x_151:
[----:B------:R-:W-:-:S04]  /*3040*/  UIADD3 UR5, UPT, UPT, UR5, 0x1, URZ ;  /* 0x0000000105057890 */ /* 0x000fc8000fffe0ff */
[----:B------:R-:W-:-:S04]  /*3050*/  UISETP.NE.AND UP0, UPT, UR5, 0xd, UPT ;  /* 0x0000000d0500788c */ /* 0x000fc8000bf05270 */
[----:B------:R-:W-:Y:S02]  /*3060*/  USEL UR4, URZ, 0x1, UP0 ;  /* 0x00000001ff047887 */ /* 0x000fe40008000000 */
[----:B------:R-:W-:-:S04]  /*3070*/  USEL UR5, UR5, URZ, UP0 ;  /* 0x000000ff05057287 */ /* 0x000fc80008000000 */
[----:B------:R-:W-:Y:S01]  /*3080*/  ULEA UR5, UR5, UR30, 0x3 ;  /* 0x0000001e05057291 */ /* 0x000fe2000f8e18ff */
[----:B-1----:R-:W-:-:S04]  /*3090*/  LOP3.LUT R3, R2, UR4, RZ, 0x3c, !PT ;  /* 0x0000000402037c12 */ /* 0x002fc8000f8e3cff */
[----:B------:R-:W-:Y:S01]  /*30a0*/  SHF.L.U32 R3, R3, 0x1f, RZ ;  /* 0x0000001f03037819 */ /* 0x000fe200000006ff */
[----:B------:R-:W-:-:S07]  /*30b0*/  IMAD.U32 R0, RZ, RZ, UR5 ;  /* 0x00000005ff007e24 */ /* 0x000fce000f8e00ff */
.L_x_53:
[----:B-1----:R1:W2:Y:S02]  /*30c0*/  SYNCS.PHASECHK.TRANS64.TRYWAIT P0, [R0+URZ], R3 ;  /* 0x00000003000075a7 */ /* 0x0022a400080011ff */
[----:B--2---:R-:W-:Y:S05]  /*30d0*/  @!P0 NANOSLEEP.SYNCS 0x989680 ;  /* 0x009896800000895d */ /* 0x004fea0003900000 */
[----:B------:R-:W2:Y:S02]  /*30e0*/  @!P0 SYNCS.PHASECHK.TRANS64 P0, [R0+URZ], R3 ;  /* 0x00000003000085a7 */ /* 0x000ea400080010ff */
[----:B--2---:R-:W-:Y:S05]  /*30f0*/  @P0 EXIT ;  /* 0x000000000000094d */ /* 0x004fea0003800000 */
[----:B------:R-:W-:Y:S05]  /*3100*/  BRA `(.L_x_53) ;  /* 0xfffffffc00ec7947 */ /* 0x000fea000383ffff */
.L_x_22:
[----:B------:R-:W-:-:S04]  /*3110*/  UISETP.NE.AND UP1, UPT, UR45, URZ, UPT ;  /* 0x000000ff2d00728c */ /* 0x000fc8000bf25270 */
[----:B------:R-:W-:-:S09]  /*3120*/  UISETP.NE.OR UP1, UPT, UR4, 0x1, UP1 ;  /* 0x000000010400788c */ /* 0x000fd20008f25670 */
[----:B------:R-:W-:Y:S05]  /*3130*/  BRA.U UP1, `(.L_x_54) ;  /* 0x0000000101b07547 */ /* 0x000fea000b800000 */
[----:B------:R-:W-:Y:S01]  /*3140*/  UMOV UR4, 0x400 ;  /* 0x0000040000047882 */ /* 0x000fe20000000000 */
[----:B------:R-:W-:Y:S01]  /*3150*/  HFMA2 R2, -RZ, RZ, 0, 5.9604644775390625e-08 ;  /* 0x00000001ff027431 */ /* 0x000fe200000001ff */
[----:B------:R-:W-:Y:S01]  /*3160*/  ULEA UR45, UR45, UR4, 0x18 ;  /* 0x000000042d2d7291 */ /* 0x000fe2000f8ec0ff */
[----:B------:R-:W-:Y:S01]  /*3170*/  ISETP.GE.U32.AND P0, PT, R8, 0x2, PT ;  /* 0x000000020800780c */ /* 0x000fe20003f06070 */
[----:B------:R-:W-:Y:S02]  /*3180*/  IMAD.MOV.U32 R3, RZ, RZ, RZ ;  /* 0x000000ffff037224 */ /* 0x000fe400078e00ff */
[----:B------:R-:W-:Y:S02]  /*3190*/  UIADD3 UR6, UPT, UPT, UR45, 0x118, URZ ;  /* 0x000001182d067890 */ /* 0x000fe4000fffe0ff */
[----:B------:R-:W-:Y:S02]  /*31a0*/  UIADD3 UR7, UPT, UPT, UR45, 0x110, URZ ;  /* 0x000001102d077890 */ /* 0x000fe4000fffe0ff */
[----:B------:R-:W-:-:S12]  /*31b0*/  UPRMT UR6, URZ, 0x654, UR6 ;  /* 0x00000654ff067896 */ /* 0x000fd80008000006 */
.L_x_57:
[----:B------:R-:W-:Y:S01]  /*31c0*/  SHF.L.U32 R7, R2, 0x1f, RZ ;  /* 0x0000001f02077819 */ /* 0x000fe200000006ff */
[----:B------:R-:W-:Y:S02]  /*31d0*/  IMAD.U32 R9, RZ, RZ, UR7 ;  /* 0x00000007ff097e24 */ /* 0x000fe4000f8e00ff */
[----:B------:R-:W-:Y:S01]  /*31e0*/  @!P0 IMAD.MOV.U32 R5, RZ, RZ, 0x10 ;  /* 0x00000010ff058424 */ /* 0x000fe200078e00ff */
[----:B------:R-:W2:Y:S02]  /*31f0*/  SYNCS.PHASECHK.TRANS64.TRYWAIT P1, [UR45+0x118], R7 ;  /* 0x00011807ff0075a7 */ /* 0x000ea4000802112d */
[----:B------:R-:W-:-:S04]  /*3200*/  PRMT R9, R8, 0x654, R9 ;  /* 0x0000065408097816 */ /* 0x000fc80000000009 */
[----:B------:R-:W-:Y:S01]  /*3210*/  SEL R0, R9, R0, !P0 ;  /* 0x0000000009007207 */ /* 0x000fe20004000000 */
[----:B--2---:R-:W-:Y:S06]  /*3220*/  @!P1 BRA `(.L_x_55) ;  /* 0x0000004800c09947 */ /* 0x004fec0003800000 */
.L_x_153:
[----:B------:R-:W-:Y:S01]  /*3230*/  UIADD3 UR4, UPT, UPT, UR45, 0x150, URZ ;  /* 0x000001502d047890 */ /* 0x000fe2000fffe0ff */
[----:B------:R3:W-:Y:S01]  /*3240*/  @!P0 SYNCS.ARRIVE.TRANS64.RED RZ, [R0+URZ], R5 ;  /* 0x0000000500ff89a7 */ /* 0x0007e200080004ff */
[----:B------:R-:W-:Y:S01]  /*3250*/  UIADD3 UR5, UPT, UPT, UR45, 0x110, URZ ;  /* 0x000001102d057890 */ /* 0x000fe2000fffe0ff */
[----:B------:R-:W-:-:S08]  /*3260*/  LOP3.LUT R2, R2, 0x1, RZ, 0x3c, !PT ;  /* 0x0000000102027812 */ /* 0x000fd000078e3cff */
[----:B------:R-:W-:Y:S06]  /*3270*/  UGETNEXTWORKID.BROADCAST [UR4], [UR5] ;  /* 0x00000000040073ca */ /* 0x000fec0008000100 */
[----:B---3--:R-:W-:-:S04]  /*3280*/  SHF.L.U32 R5, R3, 0x1f, RZ ;  /* 0x0000001f03057819 */ /* 0x008fc800000006ff */
[----:B------:R-:W3:Y:S02]  /*3290*/  SYNCS.PHASECHK.TRANS64.TRYWAIT P1, [UR45+0x110], R5 ;  /* 0x00011005ff0075a7 */ /* 0x000ee4000802112d */
[----:B---3--:R-:W-:Y:S05]  /*32a0*/  @!P1 BRA `(.L_x_56) ;  /* 0x0000004800b89947 */ /* 0x008fea0003800000 */
.L_x_155:
[----:B--2---:R-:W2:Y:S01]  /*32b0*/  LDS.128 R4, [UR45+0x150] ;  /* 0x0001502dff047984 */ /* 0x004ea20008000c00 */
[----:B------:R-:W-:Y:S01]  /*32c0*/  LOP3.LUT R3, R3, 0x1, RZ, 0x3c, !PT ;  /* 0x0000000103037812 */ /* 0x000fe200078e3cff */
[----:B------:R-:W-:Y:S01]  /*32d0*/  @!PT LDS RZ, [RZ] ;  /* 0x00000000fffff984 */ /* 0x000fe20000000800 */
[----:B------:R-:W-:Y:S01]  /*32e0*/  @!PT LDS RZ, [RZ] ;  /* 0x00000000fffff984 */ /* 0x000fe20000000800 */
[----:B------:R-:W-:Y:S01]  /*32f0*/  @!PT LDS RZ, [RZ] ;  /* 0x00000000fffff984 */ /* 0x000fe20000000800 */
[----:B------:R-:W-:Y:S01]  /*3300*/  @!PT LDS RZ, [RZ] ;  /* 0x00000000fffff984 */ /* 0x000fe20000000800 */
[----:B------:R3:W-:Y:S06]  /*3310*/  MEMBAR.ALL.CTA ;  /* 0x0000000000007992 */ /* 0x0007ec0000008000 */
[----:B---3--:R-:W3:Y:S02]  /*3320*/  FENCE.VIEW.ASYNC.S ;  /* 0x00000000000073c6 */ /* 0x008ee40000000000 */
[----:B---3--:R-:W-:Y:S01]  /*3330*/  SYNCS.ARRIVE.TRANS64.RED.A1T0 RZ, [UR6], RZ ;  /* 0x000000ffffff79a7 */ /* 0x008fe20008100406 */
[----:B--2---:R-:W-:-:S13]  /*3340*/  LOP3.LUT P1, RZ, R6, 0x1, RZ, 0xc0, !PT ;  /* 0x0000000106ff7812 */ /* 0x004fda000782c0ff */
[----:B------:R-:W-:Y:S05]  /*3350*/  @P1 BRA `(.L_x_57) ;  /* 0xfffffffc00981947 */ /* 0x000fea000383ffff */
[----:B------:R-:W-:-:S04]  /*3360*/  SHF.L.U32 R0, R2, 0x1f, RZ ;  /* 0x0000001f02007819 */ /* 0x000fc800000006ff */
[----:B------:R-:W2:Y:S02]  /*3370*/  SYNCS.PHASECHK.TRANS64 P0, [UR45+0x118], R0 ;  /* 0x00011800ff0075a7 */ /* 0x000ea4000800102d */
[----:B-12---:R-:W-:Y:S05]  /*3380*/  @P0 EXIT ;  /* 0x000000000000094d */ /* 0x006fea0003800000 */
[----:B------:R-:W-:-:S07]  /*3390*/  MOV R0, UR45 ;  /* 0x0000002d00007c02 */ /* 0x000fce0008000f00 */
.L_x_58:
[----:B-1----:R-:W-:-:S04]  /*33a0*/  SHF.L.U32 R3, R2, 0x1f, RZ ;  /* 0x0000001f02037819 */ /* 0x002fc800000006ff */
[----:B------:R1:W2:Y:S03]  /*33b0*/  SYNCS.PHASECHK.TRANS64.TRYWAIT P0, [R0+URZ+0x118], R3 ;  /* 0x00011803000075a7 */ /* 0x0002a600080011ff */
[----:B--2---:R-:W-:Y:S05]  /*33c0*/  @!P0 NANOSLEEP.SYNCS 0x989680 ;  /* 0x009896800000895d */ /* 0x004fea0003900000 */
[----:B------:R-:W2:Y:S02]  /*33d0*/  @!P0 SYNCS.PHASECHK.TRANS64 P0, [R0+URZ+0x118], R3 ;  /* 0x00011803000085a7 */ /* 0x000ea400080010ff */
[----:B--2---:R-:W-:Y:S05]  /*33e0*/  @P0 EXIT ;  /* 0x000000000000094d */ /* 0x004fea0003800000 */
[----:B------:R-:W-:Y:S05]  /*33f0*/  BRA `(.L_x_58) ;  /* 0xfffffffc00e87947 */ /* 0x000fea000383ffff */
.L_x_54:
[----:B------:R-:W-:Y:S05]  /*3400*/  BRA.U UP4, `(.L_x_59) ;  /* 0x0000000d04807547 */ /* 0x000fea000b800000 */
[----:B------:R-:W-:Y:S01]  /*3410*/  UMOV UR4, 0x40 ;  /* 0x0000004000047882 */ /* 0x000fe20000000000 */
[----:B------:R-:W-:Y:S01]  /*3420*/  NOP ;  /* 0x0000000000007918 */ /* 0x000fe20000000000 */
[----:B------:R-:W-:Y:S01]  /*3430*/  ULEA UR4, UR45, UR4, 0x18 ;  /* 0x000000042d047291 */ /* 0x000fe2000f8ec0ff */
[----:B------:R-:W-:Y:S02]  /*3440*/  UMOV UR5, 0x400 ;  /* 0x0000040000057882 */ /* 0x000fe40000000000 */
[----:B------:R-:W-:-:S06]  /*3450*/  ULEA UR45, UR45, UR5, 0x18 ;  /* 0x000000052d2d7291 */ /* 0x000fcc000f8ec0ff */
[----:B------:R-:W2:Y:S02]  /*3460*/  LDS.U8 R2, [UR4+0x1c] ;  /* 0x00001c04ff027984 */ /* 0x000ea40008000000 */
[----:B--2---:R-:W-:-:S13]  /*3470*/  ISETP.NE.AND P0, PT, R2, RZ, PT ;  /* 0x000000ff0200720c */ /* 0x004fda0003f05270 */
[----:B------:R-:W-:Y:S05]  /*3480*/  @P0 BRA `(.L_x_60) ;  /* 0x0000000000580947 */ /* 0x000fea0003800000 */
[----:B------:R-:W-:-:S13]  /*3490*/  ELECT P0, URZ, PT ;  /* 0x0000000000ff782f */ /* 0x000fda0003800000 */
[----:B------:R-:W-:Y:S05]  /*34a0*/  @!P0 BRA `(.L_x_61) ;  /* 0x0000000000608947 */ /* 0x000fea0003800000 */
[----:B------:R-:W-:Y:S01]  /*34b0*/  UMOV UR5, 0x10 ;  /* 0x0000001000057882 */ /* 0x000fe20000000000 */
[----:B------:R-:W-:Y:S01]  /*34c0*/  HFMA2 R2, -RZ, RZ, 0, 5.9604644775390625e-08 ;  /* 0x00000001ff027431 */ /* 0x000fe200000001ff */
[----:B------:R-:W-:-:S03]  /*34d0*/  MOV R3, 0xffff ;  /* 0x0000ffff00037802 */ /* 0x000fc60000000f00 */
[----:B------:R-:W-:Y:S04]  /*34e0*/  DEPBAR.LE SB2, 0x36 ;  /* 0x0000ad800000791a */ /* 0x000fe80000000000 */
[----:B------:R-:W2:Y:S02]  /*34f0*/  UTCATOMSWS.FIND_AND_SET.ALIGN UP0, UR5, UR5 ;  /* 0x00000005000575e3 */ /* 0x000ea40008000800 */
[----:B--2---:R-:W-:Y:S01]  /*3500*/  MOV R4, UR5 ;  /* 0x0000000500047c02 */ /* 0x004fe20008000f00 */
[----:B------:R-:W-:Y:S06]  /*3510*/  BRA.U UP0, `(.L_x_62) ;  /* 0x0000000100187547 */ /* 0x000fec000b800000 */
.L_x_63:
[----:B------:R-:W-:Y:S05]  /*3520*/  NANOSLEEP 0x64 ;  /* 0x000000640000795d */ /* 0x000fea0003800000 */
[----:B------:R-:W-:-:S05]  /*3530*/  UMOV UR5, 0x10 ;  /* 0x0000001000057882 */ /* 0x000fca0000000000 */
[----:B------:R-:W-:Y:S04]  /*3540*/  DEPBAR.LE SB2, 0x36 ;  /* 0x0000ad800000791a */ /* 0x000fe80000000000 */
[----:B------:R-:W2:Y:S02]  /*3550*/  UTCATOMSWS.FIND_AND_SET.ALIGN UP0, UR5, UR5 ;  /* 0x00000005000575e3 */ /* 0x000ea40008000800 */
[----:B--2---:R-:W-:Y:S01]  /*3560*/  MOV R4, UR5 ;  /* 0x0000000500047c02 */ /* 0x004fe20008000f00 */
[----:B------:R-:W-:Y:S05]  /*3570*/  BRA.U !UP0, `(.L_x_63) ;  /* 0xfffffffd08e87547 */ /* 0x000fea000b83ffff */
.L_x_62:
[-C--:B------:R-:W-:Y:S02]  /*3580*/  SHF.L.U32 R3, R3, R4.reuse, RZ ;  /* 0x0000000403037219 */ /* 0x080fe400000006ff */
[----:B------:R-:W-:Y:S01]  /*3590*/  SHF.L.U32 R2, R2, R4, RZ ;  /* 0x0000000402027219 */ /* 0x000fe200000006ff */
[----:B------:R-:W-:Y:S02]  /*35a0*/  IMAD.SHL.U32 R4, R4, 0x20, RZ ;  /* 0x0000002004047824 */ /* 0x000fe400078e00ff */
[----:B------:R2:W-:Y:S04]  /*35b0*/  ATOMS.OR RZ, [UR4+0x14], R3 ;  /* 0x00001403ffff798c */ /* 0x0005e8000b000004 */
[----:B------:R2:W-:Y:S04]  /*35c0*/  ATOMS.OR RZ, [UR4+0x18], R2 ;  /* 0x00001802ffff798c */ /* 0x0005e8000b000004 */
[----:B------:R2:W-:Y:S01]  /*35d0*/  STS [UR45+0x160], R4 ;  /* 0x00016004ff007988 */ /* 0x0005e2000800082d */
[----:B------:R-:W-:Y:S05]  /*35e0*/  BRA `(.L_x_61) ;  /* 0x0000000000107947 */ /* 0x000fea0003800000 */
.L_x_60:
[----:B------:R-:W-:-:S05]  /*35f0*/  MOV R2, 0xffffffff ;  /* 0xffffffff00027802 */ /* 0x000fca0000000f00 */
[----:B------:R2:W-:Y:S02]  /*3600*/  STS [UR45+0x160], R2 ;  /* 0x00016002ff007988 */ /* 0x0005e4000800082d */
[----:B--2---:R-:W-:Y:S02]  /*3610*/  MOV R2, 0x3630 ;  /* 0x0000363000027802 */ /* 0x004fe40000000f00 */
[----:B-1---5:R-:W-:Y:S05]  /*3620*/  CALL.REL.NOINC `($__internal_1_$__cuda_sm10x_tcgen05_guardrail_trap_phase_invalid_during_alloc) ;  /* 0x0000004c00587944 */ /* 0x022fea0003c00000 */
.L_x_61:
[----:B------:R-:W-:Y:S05]  /*3630*/  WARPSYNC.ALL ;  /* 0x0000000000007948 */ /* 0x000fea0003800000 */
[----:B------:R-:W3:Y:S01]  /*3640*/  S2UR UR6, SR_CgaCtaId ;  /* 0x00000000000679c3 */ /* 0x000ee20000008800 */
[----:B------:R-:W-:Y:S01]  /*3650*/  UMOV UR4, 0x400 ;  /* 0x0000040000047882 */ /* 0x000fe20000000000 */
[----:B------:R-:W-:-:S06]  /*3660*/  NOP ;  /* 0x0000000000007918 */ /* 0x000fcc0000000000 */
[----:B------:R-:W-:Y:S06]  /*3670*/  BAR.ARV 0x6, 0xa0 ;  /* 0x0182800000007b1d */ /* 0x000fec0000002000 */
[----:B------:R-:W-:Y:S01]  /*3680*/  LOP3.LUT R0, R0, 0xffff, RZ, 0xc0, !PT ;  /* 0x0000ffff00007812 */ /* 0x000fe200078ec0ff */
[----:B------:R-:W-:Y:S01]  /*3690*/  IMAD.MOV.U32 R9, RZ, RZ, 0x1 ;  /* 0x00000001ff097424 */ /* 0x000fe200078e00ff */
[----:B------:R-:W-:Y:S01]  /*36a0*/  UMOV UR15, URZ ;  /* 0x000000ff000f7c82 */ /* 0x000fe20008000000 */
[----:B------:R-:W-:Y:S01]  /*36b0*/  IMAD.MOV.U32 R8, RZ, RZ, RZ ;  /* 0x000000ffff087224 */ /* 0x000fe200078e00ff */
[----:B------:R-:W-:Y:S01]  /*36c0*/  R2UR UR9, R0 ;  /* 0x00000000000972ca */ /* 0x000fe200000e0000 */
[----:B--2---:R-:W-:Y:S01]  /*36d0*/  IMAD.MOV.U32 R3, RZ, RZ, RZ ;  /* 0x000000ffff037224 */ /* 0x004fe200078e00ff */
[----:B------:R-:W-:Y:S01]  /*36e0*/  UMOV UR14, URZ ;  /* 0x000000ff000e7c82 */ /* 0x000fe20008000000 */
[----:B------:R-:W-:Y:S01]  /*36f0*/  UMOV UR24, 0x0 ;  /* 0x0000000000187882 */ /* 0x000fe20000000000 */
[----:B------:R-:W-:Y:S01]  /*3700*/  UMOV UR25, 0x4110490 ;  /* 0x0411049000197882 */ /* 0x000fe20000000000 */
[----:B------:R-:W-:Y:S01]  /*3710*/  UMOV UR22, 0x0 ;  /* 0x0000000000167882 */ /* 0x000fe20000000000 */
[----:B---3--:R-:W-:Y:S01]  /*3720*/  ULEA UR6, UR6, UR4, 0x18 ;  /* 0x0000000406067291 */ /* 0x008fe2000f8ec0ff */
[----:B------:R-:W2:Y:S03]  /*3730*/  LDCU.64 UR4, c[0x0][0x388] ;  /* 0x00007100ff0477ac */ /* 0x000ea60008000a00 */
[----:B------:R-:W-:-:S02]  /*3740*/  UIADD3 UR10, UPT, UPT, UR6, 0x3400, URZ ;  /* 0x00003400060a7890 */ /* 0x000fc4000fffe0ff */
[----:B------:R-:W-:-:S03]  /*3750*/  UIADD3 UR17, UPT, UPT, UR6, 0x1d400, URZ ;  /* 0x0001d40006117890 */ /* 0x000fc6000fffe0ff */
[----:B------:R-:W3:Y:S01]  /*3760*/  LDS R2, [UR6+0x160] ;  /* 0x00016006ff027984 */ /* 0x000ee20008000800 */
[----:B------:R-:W-:Y:S02]  /*3770*/  USHF.R.U32.HI UR10, URZ, 0x4, UR10 ;  /* 0x00000004ff0a7899 */ /* 0x000fe4000801160a */
[----:B------:R-:W-:Y:S02]  /*3780*/  USHF.R.U32.HI UR17, URZ, 0x4, UR17 ;  /* 0x00000004ff117899 */ /* 0x000fe40008011611 */
[----:B------:R-:W-:Y:S02]  /*3790*/  ULOP3.LUT UR10, UR10, 0x3fff, URZ, 0xc0, !UPT ;  /* 0x00003fff0a0a7892 */ /* 0x000fe4000f8ec0ff */
[----:B------:R-:W-:Y:S02]  /*37a0*/  ULOP3.LUT UR17, UR17, 0x3fff, URZ, 0xc0, !UPT ;  /* 0x00003fff11117892 */ /* 0x000fe4000f8ec0ff */
[----:B------:R-:W-:Y:S02]  /*37b0*/  ULOP3.LUT UR10, UR10, 0x10000, URZ, 0xfc, !UPT ;  /* 0x000100000a0a7892 */ /* 0x000fe4000f8efcff */
[----:B--2---:R-:W-:Y:S01]  /*37c0*/  UIADD3 UR7, UPT, UPT, UR4, 0x3f, URZ ;  /* 0x0000003f04077890 */ /* 0x004fe2000fffe0ff */
[----:B------:R-:W-:Y:S01]  /*37d0*/  UMOV UR23, 0x4110490 ;  /* 0x0411049000177882 */ /* 0x000fe20000000000 */
[----:B------:R-:W-:-:S02]  /*37e0*/  UMOV UR20, 0x0 ;  /* 0x0000000000147882 */ /* 0x000fc40000000000 */
[----:B------:R-:W-:Y:S01]  /*37f0*/  USHF.R.S32.HI UR4, URZ, 0x1f, UR7 ;  /* 0x0000001fff047899 */ /* 0x000fe20008011407 */
[----:B------:R-:W-:Y:S01]  /*3800*/  UMOV UR21, 0x4110490 ;  /* 0x0411049000157882 */ /* 0x000fe20000000000 */
[----:B------:R-:W-:Y:S02]  /*3810*/  UMOV UR18, 0x0 ;  /* 0x0000000000127882 */ /* 0x000fe40000000000 */
[----:B------:R-:W-:Y:S01]  /*3820*/  ULEA.HI UR7, UR4, UR7, URZ, 0x6 ;  /* 0x0000000704077291 */ /* 0x000fe2000f8f30ff */
[----:B------:R-:W-:-:S03]  /*3830*/  UMOV UR19, 0x4110490 ;  /* 0x0411049000137882 */ /* 0x000fc60000000000 */
[----:B------:R-:W-:-:S03]  /*3840*/  USHF.R.S32.HI UR7, URZ, 0x6, UR7 ;  /* 0x00000006ff077899 */ /* 0x000fc60008011407 */
[----:B------:R-:W2:Y:S01]  /*3850*/  LDCU UR4, c[0x0][0x390] ;  /* 0x00007200ff0477ac */ /* 0x000ea20008000800 */
[----:B------:R-:W-:Y:S02]  /*3860*/  UIMAD UR7, UR7, UR5, URZ ;  /* 0x00000005070772a4 */ /* 0x000fe4000f8e02ff */
[----:B------:R-:W-:-:S04]  /*3870*/  UIADD3 UR5, UPT, UPT, UR6, 0x118, URZ ;  /* 0x0000011806057890 */ /* 0x000fc8000fffe0ff */
[----:B------:R-:W-:Y:S01]  /*3880*/  UPRMT UR5, URZ, 0x654, UR5 ;  /* 0x00000654ff057896 */ /* 0x000fe20008000005 */
[C---:B---3--:R-:W-:Y:S01]  /*3890*/  VIADD R5, R2.reuse, 0x40 ;  /* 0x0000004002057836 */ /* 0x048fe20000000000 */
[----:B------:R-:W-:Y:S01]  /*38a0*/  LOP3.LUT R4, R2, 0xffff, RZ, 0xc0, !PT ;  /* 0x0000ffff02047812 */ /* 0x000fe200078ec0ff */
[----:B--2---:R-:W-:-:S03]  /*38b0*/  UIMAD UR4, UR7, UR4, URZ ;  /* 0x00000004070472a4 */ /* 0x004fc6000f8e02ff */
[----:B------:R-:W-:Y:S01]  /*38c0*/  LOP3.LUT R5, R5, 0xffff, RZ, 0xc0, !PT ;  /* 0x0000ffff05057812 */ /* 0x000fe200078ec0ff */
[----:B------:R-:W-:-:S04]  /*38d0*/  UIADD3 UR16, UPT, UPT, UR4, -0x1, URZ ;  /* 0xffffffff04107890 */ /* 0x000fc8000fffe0ff */
[----:B------:R2:W-:Y:S01]  /*38e0*/  STL.64 [R1], R4 ;  /* 0x0000000401007387 */ /* 0x0005e20000100a00 */
[----:B------:R-:W-:-:S11]  /*38f0*/  UISETP.GE.AND UP2, UPT, UR4, 0x1, UPT ;  /* 0x000000010400788c */ /* 0x000fd6000bf46270 */
.L_x_70:
[----:B--2---:R-:W-:-:S04]  /*3900*/  SHF.L.U32 R5, R8, 0x1f, RZ ;  /* 0x0000001f08057819 */ /* 0x004fc800000006ff */
[----:B------:R-:W2:Y:S02]  /*3910*/  SYNCS.PHASECHK.TRANS64.TRYWAIT P0, [UR6+0x110], R5 ;  /* 0x00011005ff0075a7 */ /* 0x000ea40008001106 */
[----:B--234-:R-:W-:Y:S05]  /*3920*/  @!P0 BRA `(.L_x_64) ;  /* 0x0000004400308947 */ /* 0x01cfea0003800000 */
.L_x_157:
[----:B--2---:R-:W2:Y:S01]  /*3930*/  LDS.128 R4, [UR6+0x150] ;  /* 0x00015006ff047984 */ /* 0x004ea20008000c00 */
[----:B------:R-:W-:Y:S01]  /*3940*/  ULEA UR8, UR15, UR6, 0x3 ;  /* 0x000000060f087291 */ /* 0x000fe2000f8e18ff */
[----:B------:R-:W-:Y:S01]  /*3950*/  SHF.L.U32 R0, R9, 0x1f, RZ ;  /* 0x0000001f09007819 */ /* 0x000fe200000006ff */
[----:B------:R-:W-:Y:S01]  /*3960*/  @!PT LDS RZ, [RZ] ;  /* 0x00000000fffff984 */ /* 0x000fe20000000800 */
[----:B------:R-:W-:Y:S01]  /*3970*/  @!PT LDS RZ, [RZ] ;  /* 0x00000000fffff984 */ /* 0x000fe20000000800 */
[----:B------:R-:W-:Y:S01]  /*3980*/  @!PT LDS RZ, [RZ] ;  /* 0x00000000fffff984 */ /* 0x000fe20000000800 */
[----:B------:R-:W-:Y:S01]  /*3990*/  @!PT LDS RZ, [RZ] ;  /* 0x00000000fffff984 */ /* 0x000fe20000000800 */
[----:B------:R3:W-:Y:S06]  /*39a0*/  MEMBAR.ALL.CTA ;  /* 0x0000000000007992 */ /* 0x0007ec0000008000 */
[----:B---3--:R-:W3:Y:S02]  /*39b0*/  FENCE.VIEW.ASYNC.S ;  /* 0x00000000000073c6 */ /* 0x008ee40000000000 */
[----:B---3--:R-:W-:Y:S01]  /*39c0*/  SYNCS.ARRIVE.TRANS64.RED.A1T0 RZ, [UR5], RZ ;  /* 0x000000ffffff79a7 */ /* 0x008fe20008100405 */
[----:B------:R-:W3:Y:S01]  /*39d0*/  SYNCS.PHASECHK.TRANS64.TRYWAIT P0, [UR8+0x130], R0 ;  /* 0x00013000ff0075a7 */ /* 0x000ee20008001108 */
[----:B--2---:R-:W-:Y:S01]  /*39e0*/  LOP3.LUT P3, RZ, R6, 0x1, RZ, 0xc0, !PT ;  /* 0x0000000106ff7812 */ /* 0x004fe2000786c0ff */
[----:B---3--:R-:W-:-:S12]  /*39f0*/  @!P0 BRA `(.L_x_65) ;  /* 0x0000004400148947 */ /* 0x008fd80003800000 */
.L_x_159:
[----:B------:R-:W-:Y:S05]  /*3a00*/  BRA.U !UP2, `(.L_x_66) ;  /* 0x000000010af07547 */ /* 0x000fea000b800000 */
[----:B--2---:R-:W-:Y:S01]  /*3a10*/  IMAD.U32 R0, RZ, RZ, UR15 ;  /* 0x0000000fff007e24 */ /* 0x004fe2000f8e00ff */
[----:B------:R-:W-:-:S04]  /*3a20*/  ULEA UR4, UR14, UR6, 0x3 ;  /* 0x000000060e047291 */ /* 0x000fc8000f8e18ff */
[----:B------:R-:W-:Y:S02]  /*3a30*/  LEA R4, R0, R1, 0x2 ;  /* 0x0000000100047211 */ /* 0x000fe400078e10ff */
[----:B------:R-:W-:-:S04]  /*3a40*/  SHF.L.U32 R0, R3, 0x1f, RZ ;  /* 0x0000001f03007819 */ /* 0x000fc800000006ff */
[----:B------:R-:W5:Y:S01]  /*3a50*/  LDL R4, [R4] ;  /* 0x0000000004047983 */ /* 0x000f620000100800 */
[----:B------:R2:W3:Y:S01]  /*3a60*/  SYNCS.PHASECHK.TRANS64.TRYWAIT P2, [UR4], R0 ;  /* 0x00000000ff0075a7 */ /* 0x0004e20008041104 */
[----:B------:R-:W-:Y:S01]  /*3a70*/  UPLOP3.LUT UP3, UPT, UPT, UPT, UPT, 0x40, 0x4 ;  /* 0x000000000004789c */ /* 0x000fe20003f6e870 */
[----:B------:R-:W-:Y:S01]  /*3a80*/  UMOV UR13, UR16 ;  /* 0x00000010000d7c82 */ /* 0x000fe20008000000 */
[----:B------:R-:W-:-:S09]  /*3a90*/  UMOV UR12, UR14 ;  /* 0x0000000e000c7c82 */ /* 0x000fd20008000000 */
.L_x_69:
[----:B----4-:R-:W-:Y:S01]  /*3aa0*/  ULEA UR7, UR12, UR6, 0x3 ;  /* 0x000000060c077291 */ /* 0x010fe2000f8e18ff */
[----:B--23--:R-:W-:Y:S11]  /*3ab0*/  @P2 BRA `(.L_x_67) ;  /* 0x00000000000c2947 */ /* 0x00cff60003800000 */
[----:B------:R-:W-:Y:S04]  /*3ac0*/  SHF.L.U32 R5, R3, 0x1f, RZ ;  /* 0x0000001f03057819 */ /* 0x000fe800000006ff */
[----:B------:R-:W3:Y:S02]  /*3ad0*/  SYNCS.PHASECHK.TRANS64.TRYWAIT P0, [UR7], R5 ;  /* 0x00000005ff0075a7 */ /* 0x000ee40008001107 */
[----:B---3--:R-:W-:Y:S05]  /*3ae0*/  @!P0 BRA `(.L_x_68) ;  /* 0x0000004000f08947 */ /* 0x008fea0003800000 */
.L_x_67:
[----:B------:R-:W-:Y:S01]  /*3af0*/  UISETP.NE.AND UP0, UPT, UR13, URZ, UPT ;  /* 0x000000ff0d00728c */ /* 0x000fe2000bf05270 */
[----:B------:R-:W-:Y:S01]  /*3b00*/  PLOP3.LUT P2, PT, PT, PT, PT, 0x80, 0x8 ;  /* 0x000000000008781c */ /* 0x000fe20003f4f070 */
[----:B------:R-:W-:Y:S01]  /*3b10*/  UIADD3 UR14, UPT, UPT, UR12, 0x1, URZ ;  /* 0x000000010c0e7890 */ /* 0x000fe2000fffe0ff */
[----:B------:R-:W-:Y:S03]  /*3b20*/  ELECT P1, URZ, PT ;  /* 0x0000000000ff782f */ /* 0x000fe60003820000 */
[----:B------:R-:W-:Y:S01]  /*3b30*/  UISETP.NE.AND UP1, UPT, UR14, 0xd, UPT ;  /* 0x0000000d0e00788c */ /* 0x000fe2000bf25270 */
[----:B------:R-:W-:Y:S01]  /*3b40*/  PLOP3.LUT P0, PT, PT, PT, UP0, 0x80, 0x8 ;  /* 0x000000000008781c */ /* 0x000fe20003f0f008 */
[----:B------:R-:W-:Y:S02]  /*3b50*/  ULEA UR26, UR12, UR17, 0x9 ;  /* 0x000000110c1a7291 */ /* 0x000fe4000f8e48ff */
[----:B------:R-:W-:Y:S02]  /*3b60*/  USEL UR11, URZ, 0x1, UP1 ;  /* 0x00000001ff0b7887 */ /* 0x000fe40008800000 */
[----:B------:R-:W-:Y:S02]  /*3b70*/  USEL UR14, UR14, URZ, UP1 ;  /* 0x000000ff0e0e7287 */ /* 0x000fe40008800000 */
[----:B------:R-:W-:Y:S02]  /*3b80*/  ULEA UR28, UR12, UR10, 0x9 ;  /* 0x0000000a0c1c7291 */ /* 0x000fe4000f8e48ff */
[----:B------:R-:W-:Y:S01]  /*3b90*/  @UP0 ULEA UR4, UR14, UR6, 0x3 ;  /* 0x000000060e040291 */ /* 0x000fe2000f8e18ff */
[----:B------:R-:W-:Y:S01]  /*3ba0*/  LOP3.LUT R3, R3, UR11, RZ, 0x3c, !PT ;  /* 0x0000000b03037c12 */ /* 0x000fe2000f8e3cff */
[----:B------:R-:W-:Y:S02]  /*3bb0*/  UIADD3 UR36, UPT, UPT, UR26, 0x80, URZ ;  /* 0x000000801a247890 */ /* 0x000fe4000fffe0ff */
[----:B------:R-:W-:Y:S01]  /*3bc0*/  UIADD3 UR34, UPT, UPT, UR28, 0x2, URZ ;  /* 0x000000021c227890 */ /* 0x000fe2000fffe0ff */
[----:B--2---:R-:W-:Y:S01]  /*3bd0*/  @P0 SHF.L.U32 R0, R3, 0x1f, RZ ;  /* 0x0000001f03000819 */ /* 0x004fe200000006ff */
[----:B------:R-:W-:Y:S02]  /*3be0*/  UIADD3 UR32, UPT, UPT, UR26, 0x100, URZ ;  /* 0x000001001a207890 */ /* 0x000fe4000fffe0ff */
[----:B------:R-:W-:Y:S01]  /*3bf0*/  UIADD3 UR30, UPT, UPT, UR28, 0x4, URZ ;  /* 0x000000041c1e7890 */ /* 0x000fe2000fffe0ff */
[----:B------:R4:W2:Y:S01]  /*3c00*/  @P0 SYNCS.PHASECHK.TRANS64.TRYWAIT P2, [UR4], R0 ;  /* 0x00000000ff0005a7 */ /* 0x0008a20008041104 */
[----:B------:R-:W-:Y:S02]  /*3c10*/  ELECT P0, URZ, PT ;  /* 0x0000000000ff782f */ /* 0x000fe40003800000 */
[C---:B-----5:R-:W-:Y:S01]  /*3c20*/  @P1 R2UR.BROADCAST UR4, R4.reuse ;  /* 0x00000000040412ca */ /* 0x060fe200008e0000 */
[----:B------:R-:W-:Y:S10]  /*3c30*/  UIADD3 UR7, UPT, UPT, UR7, 0x68, URZ ;  /* 0x0000006807077890 */ /* 0x000ff4000fffe0ff */
[C---:B------:R-:W-:Y:S02]  /*3c40*/  @P0 R2UR.BROADCAST UR11, R4.reuse ;  /* 0x00000000040b02ca */ /* 0x040fe400008e0000 */
[----:B------:R-:W-:Y:S01]  /*3c50*/  ELECT P0, URZ, PT ;  /* 0x0000000000ff782f */ /* 0x000fe20003800000 */
[----:B------:R-:W-:Y:S01]  /*3c60*/  UMOV UR27, 0x40004040 ;  /* 0x40004040001b7882 */ /* 0x000fe20000000000 */
[----:B------:R-:W-:Y:S01]  /*3c70*/  UMOV UR29, 0x40004040 ;  /* 0x40004040001d7882 */ /* 0x000fe20000000000 */
[----:B------:R-:W-:Y:S01]  /*3c80*/  UMOV UR37, 0x40004040 ;  /* 0x4000404000257882 */ /* 0x000fe20000000000 */
[----:B------:R-:W-:Y:S01]  /*3c90*/  UMOV UR35, 0x40004040 ;  /* 0x4000404000237882 */ /* 0x000fe20000000000 */
[----:B------:R-:W-:Y:S01]  /*3ca0*/  UMOV UR33, 0x40004040 ;  /* 0x4000404000217882 */ /* 0x000fe20000000000 */
[----:B------:R-:W-:Y:S01]  /*3cb0*/  UMOV UR31, 0x40004040 ;  /* 0x40004040001f7882 */ /* 0x000fe20000000000 */
[----:B------:R-:W-:Y:S01]  /*3cc0*/  UMOV UR12, UR14 ;  /* 0x0000000e000c7c82 */ /* 0x000fe20008000000 */
[----:B------:R3:W-:Y:S01]  /*3cd0*/  UTCHMMA gdesc[UR28], gdesc[UR26], tmem[UR4], tmem[UR24], idesc[UR25], UP3 ;  /* 0x00ff181a1c0075ea */ /* 0x0007e20009800004 */
[----:B------:R-:W-:Y:S02]  /*3ce0*/  UPLOP3.LUT UP3, UPT, UPT, UPT, UPT, 0x80, 0x8 ;  /* 0x000000000008789c */ /* 0x000fe40003f6f070 */
[----:B------:R1:W-:Y:S01]  /*3cf0*/  UTCHMMA gdesc[UR34], gdesc[UR36], tmem[UR11], tmem[UR22], idesc[UR23], UPT ;  /* 0x00ff1624220075ea */ /* 0x0003e2000b80000b */
[----:B---3--:R-:W-:Y:S01]  /*3d00*/  UIADD3 UR26, UPT, UPT, UR26, 0x180, URZ ;  /* 0x000001801a1a7890 */ /* 0x008fe2000fffe0ff */
[C---:B------:R-:W-:Y:S02]  /*3d10*/  @P0 R2UR.BROADCAST UR4, R4.reuse ;  /* 0x00000000040402ca */ /* 0x040fe400008e0000 */
[----:B------:R-:W-:Y:S11]  /*3d20*/  ELECT P0, URZ, PT ;  /* 0x0000000000ff782f */ /* 0x000ff60003800000 */
[----:B------:R-:W-:Y:S02]  /*3d30*/  @!UPT UIADD3 URZ, UPT, UPT, URZ, URZ, URZ ;  /* 0x000000fffffff290 */ /* 0x000fe4000fffe0ff */
[----:B-1----:R-:W-:Y:S01]  /*3d40*/  @P0 R2UR.BROADCAST UR11, R4 ;  /* 0x00000000040b02ca */ /* 0x002fe200008e0000 */
[----:B------:R-:W-:Y:S01]  /*3d50*/  UIADD3 UR28, UPT, UPT, UR28, 0x6, URZ ;  /* 0x000000061c1c7890 */ /* 0x000fe2000fffe0ff */
[----:B------:R1:W-:Y:S11]  /*3d60*/  UTCHMMA gdesc[UR30], gdesc[UR32], tmem[UR4], tmem[UR20], idesc[UR21], UPT ;  /* 0x00ff14201e0075ea */ /* 0x0003f6000b800004 */
[----:B------:R4:W-:Y:S01]  /*3d70*/  UTCHMMA gdesc[UR28], gdesc[UR26], tmem[UR11], tmem[UR18], idesc[UR19], UPT ;  /* 0x00ff121a1c0075ea */ /* 0x0009e2000b80000b */
[----:B------:R4:W-:Y:S01]  /*3d80*/  UTCBAR.MULTICAST [UR7], URZ, UR9 ;  /* 0x000000ff070073e9 */ /* 0x0009e20008000809 */
[----:B-1----:R-:W-:Y:S02]  /*3d90*/  UIADD3 UR4, UPT, UPT, UR13, 0x1, URZ ;  /* 0x000000010d047890 */ /* 0x002fe4000fffe0ff */
[----:B------:R-:W-:Y:S02]  /*3da0*/  UIADD3 UR13, UPT, UPT, UR13, -0x1, URZ ;  /* 0xffffffff0d0d7890 */ /* 0x000fe4000fffe0ff */
[----:B------:R-:W-:Y:S09]  /*3db0*/  UISETP.GT.U32.AND UP0, UPT, UR4, 0x1, UPT ;  /* 0x000000010400788c */ /* 0x000ff2000bf04070 */
[----:B------:R-:W-:Y:S05]  /*3dc0*/  BRA.U UP0, `(.L_x_69) ;  /* 0xfffffffd00347547 */ /* 0x000fea000b83ffff */
.L_x_66:
[----:B------:R-:W-:Y:S01]  /*3dd0*/  UIADD3 UR15, UPT, UPT, UR15, 0x1, URZ ;  /* 0x000000010f0f7890 */ /* 0x000fe2000fffe0ff */
[----:B------:R-:W-:Y:S01]  /*3de0*/  LOP3.LUT R8, R8, 0x1, RZ, 0x3c, !PT ;  /* 0x0000000108087812 */ /* 0x000fe200078e3cff */
[----:B------:R-:W-:Y:S02]  /*3df0*/  UIADD3 UR8, UPT, UPT, UR8, 0x120, URZ ;  /* 0x0000012008087890 */ /* 0x000fe4000fffe0ff */
[----:B------:R-:W-:-:S04]  /*3e00*/  UISETP.NE.AND UP0, UPT, UR15, 0x2, UPT ;  /* 0x000000020f00788c */ /* 0x000fc8000bf05270 */
[----:B------:R-:W-:Y:S02]  /*3e10*/  USEL UR4, URZ, 0x1, UP0 ;  /* 0x00000001ff047887 */ /* 0x000fe40008000000 */
[----:B------:R-:W-:Y:S01]  /*3e20*/  USEL UR15, UR15, URZ, UP0 ;  /* 0x000000ff0f0f7287 */ /* 0x000fe20008000000 */
[----:B------:R3:W-:Y:S03]  /*3e30*/  UTCBAR [UR8], URZ ;  /* 0x000000ff080073e9 */ /* 0x0007e600080000ff */
[----:B------:R-:W-:Y:S01]  /*3e40*/  LOP3.LUT R9, R9, UR4, RZ, 0x3c, !PT ;  /* 0x0000000409097c12 */ /* 0x000fe2000f8e3cff */
[----:B------:R-:W-:Y:S07]  /*3e50*/  @P3 BRA `(.L_x_70) ;  /* 0xfffffff800a83947 */ /* 0x000fee000383ffff */
[----:B------:R-:W1:Y:S01]  /*3e60*/  S2UR UR4, SR_CgaCtaId ;  /* 0x00000000000479c3 */ /* 0x000e620000008800 */
[----:B------:R-:W-:Y:S01]  /*3e70*/  ELECT P0, URZ, PT ;  /* 0x0000000000ff782f */ /* 0x000fe20003800000 */
[----:B--2-4-:R-:W-:Y:S01]  /*3e80*/  IMAD.MOV.U32 R0, RZ, RZ, 0x1 ;  /* 0x00000001ff007424 */ /* 0x014fe200078e00ff */
[----:B------:R-:W-:Y:S01]  /*3e90*/  UIADD3 UR6, UPT, UPT, UR6, 0x130, URZ ;  /* 0x0000013006067890 */ /* 0x000fe2000fffe0ff */
[----:B------:R-:W-:Y:S01]  /*3ea0*/  SHF.L.U32 R3, R9, 0x1f, RZ ;  /* 0x0000001f09037819 */ /* 0x000fe200000006ff */
[----:B------:R-:W-:-:S03]  /*3eb0*/  UMOV UR5, 0x40 ;  /* 0x0000004000057882 */ /* 0x000fc60000000000 */
[----:B------:R-:W-:Y:S01]  /*3ec0*/  UVIRTCOUNT.DEALLOC.SMPOOL 0x80 ;  /* 0x000000800000784c */ /* 0x000fe20000000000 */
[----:B-1----:R-:W-:Y:S02]  /*3ed0*/  ULEA UR4, UR4, UR5, 0x18 ;  /* 0x0000000504047291 */ /* 0x002fe4000f8ec0ff */
[----:B------:R-:W-:-:S07]  /*3ee0*/  ULEA UR5, UR15, UR6, 0x3 ;  /* 0x000000060f057291 */ /* 0x000fce000f8e18ff */
[----:B------:R1:W-:Y:S02]  /*3ef0*/  @P0 STS.U8 [UR4+0x1c], R0 ;  /* 0x00001c00ff000988 */ /* 0x0003e40008000004 */
[----:B------:R-:W2:Y:S02]  /*3f00*/  SYNCS.PHASECHK.TRANS64.TRYWAIT P0, [UR5], R3 ;  /* 0x00000003ff0075a7 */ /* 0x000ea40008001105 */
[----:B-12---:R-:W-:Y:S05]  /*3f10*/  @!P0 BRA `(.L_x_71) ;  /* 0x0000003c00fc8947 */ /* 0x006fea0003800000 */
.L_x_162:
[----:B------:R-:W-:-:S04]  /*3f20*/  UIADD3 UR7, UPT, UPT, UR15, 0x1, URZ ;  /* 0x000000010f077890 */ /* 0x000fc8000fffe0ff */
[----:B------:R-:W-:-:S04]  /*3f30*/  UISETP.NE.AND UP0, UPT, UR7, 0x2, UPT ;  /* 0x000000020700788c */ /* 0x000fc8000bf05270 */
[----:B------:R-:W-:Y:S02]  /*3f40*/  USEL UR5, URZ, 0x1, UP0 ;  /* 0x00000001ff057887 */ /* 0x000fe40008000000 */
[----:B------:R-:W-:-:S04]  /*3f50*/  USEL UR7, UR7, URZ, UP0 ;  /* 0x000000ff07077287 */ /* 0x000fc80008000000 */
[----:B------:R-:W-:Y:S01]  /*3f60*/  ULEA UR7, UR7, UR6, 0x3 ;  /* 0x0000000607077291 */ /* 0x000fe2000f8e18ff */
[----:B-1----:R-:W-:-:S04]  /*3f70*/  LOP3.LUT R3, R9, UR5, RZ, 0x3c, !PT ;  /* 0x0000000509037c12 */ /* 0x002fc8000f8e3cff */
[----:B------:R-:W-:-:S04]  /*3f80*/  SHF.L.U32 R3, R3, 0x1f, RZ ;  /* 0x0000001f03037819 */ /* 0x000fc800000006ff */
[----:B------:R-:W1:Y:S02]  /*3f90*/  SYNCS.PHASECHK.TRANS64.TRYWAIT P0, [UR7], R3 ;  /* 0x00000003ff0075a7 */ /* 0x000e640008001107 */
[----:B-1----:R-:W-:Y:S05]  /*3fa0*/  @!P0 BRA `(.L_x_72) ;  /* 0x0000003c00f08947 */ /* 0x002fea0003800000 */
.L_x_164:
[----:B------:R-:W-:Y:S01]  /*3fb0*/  NOP ;  /* 0x0000000000007918 */ /* 0x000fe20000000000 */
[----:B-1----:R-:W1:Y:S01]  /*3fc0*/  LDS R0, [UR4+0x14] ;  /* 0x00001404ff007984 */ /* 0x002e620008000800 */
[----:B------:R-:W-:Y:S01]  /*3fd0*/  LOP3.LUT R2, R2, 0xffff, RZ, 0xc0, !PT ;  /* 0x0000ffff02027812 */ /* 0x000fe200078ec0ff */
[----:B------:R-:W-:Y:S02]  /*3fe0*/  IMAD.MOV.U32 R3, RZ, RZ, 0xffff ;  /* 0x0000ffffff037424 */ /* 0x000fe400078e00ff */
[----:B------:R-:W-:Y:S01]  /*3ff0*/  IMAD.MOV.U32 R5, RZ, RZ, 0x1 ;  /* 0x00000001ff057424 */ /* 0x000fe200078e00ff */
[----:B------:R-:W-:-:S04]  /*4000*/  SHF.R.U32.HI R2, RZ, 0x5, R2 ;  /* 0x00000005ff027819 */ /* 0x000fc80000011602 */
[-C--:B------:R-:W-:Y:S02]  /*4010*/  SHF.L.U32 R3, R3, R2.reuse, RZ ;  /* 0x0000000203037219 */ /* 0x080fe400000006ff */
[----:B------:R-:W-:Y:S02]  /*4020*/  SHF.L.U32 R5, R5, R2, RZ ;  /* 0x0000000205057219 */ /* 0x000fe400000006ff */
[----:B-1----:R-:W-:-:S04]  /*4030*/  LOP3.LUT R0, R0, R3, RZ, 0xc0, !PT ;  /* 0x0000000300007212 */ /* 0x002fc800078ec0ff */
[----:B------:R-:W-:-:S13]  /*4040*/  ISETP.NE.AND P0, PT, R0, R3, PT ;  /* 0x000000030000720c */ /* 0x000fda0003f05270 */
[----:B------:R-:W-:Y:S05]  /*4050*/  @P0 BRA `(.L_x_73) ;  /* 0x00000000005c0947 */ /* 0x000fea0003800000 */
[----:B------:R-:W1:Y:S02]  /*4060*/  LDS R0, [UR4+0x18] ;  /* 0x00001804ff007984 */ /* 0x000e640008000800 */
[----:B-1----:R-:W-:-:S04]  /*4070*/  LOP3.LUT R0, R0, R5, RZ, 0xc0, !PT ;  /* 0x0000000500007212 */ /* 0x002fc800078ec0ff */
[----:B------:R-:W-:-:S13]  /*4080*/  ISETP.NE.AND P0, PT, R0, R5, PT ;  /* 0x000000050000720c */ /* 0x000fda0003f05270 */
[----:B------:R-:W-:Y:S05]  /*4090*/  @P0 BRA `(.L_x_74) ;  /* 0x0000000000400947 */ /* 0x000fea0003800000 */
[----:B---3--:R-:W-:Y:S01]  /*40a0*/  R2UR UR8, R3 ;  /* 0x00000000030872ca */ /* 0x008fe200000e0000 */
[----:B------:R-:W1:Y:S01]  /*40b0*/  S2R R2, SR_LANEID ;  /* 0x0000000000027919 */ /* 0x000e620000000000 */
[----:B------:R-:W-:Y:S01]  /*40c0*/  LOP3.LUT R5, RZ, R5, RZ, 0x33, !PT ;  /* 0x00000005ff057212 */ /* 0x000fe200078e33ff */
[----:B------:R-:W-:Y:S02]  /*40d0*/  VOTEU.ANY UR7, UPT, PT ;  /* 0x0000000000077886 */ /* 0x000fe400038e0100 */
[----:B------:R-:W-:Y:S01]  /*40e0*/  UFLO.U32 UR7, UR7 ;  /* 0x00000007000772bd */ /* 0x000fe200080e0000 */
[----:B------:R-:W2:Y:S07]  /*40f0*/  REDUX UR5, R5 ;  /* 0x00000000050573c4 */ /* 0x000eae0000000000 */
[----:B------:R-:W-:-:S06]  /*4100*/  ULOP3.LUT UR8, URZ, UR8, URZ, 0x33, !UPT ;  /* 0x00000008ff087292 */ /* 0x000fcc000f8e33ff */
[----:B------:R-:W-:-:S04]  /*4110*/  IMAD.U32 R0, RZ, RZ, UR8 ;  /* 0x00000008ff007e24 */ /* 0x000fc8000f8e00ff */
[----:B------:R-:W3:Y:S02]  /*4120*/  REDUX UR6, R0 ;  /* 0x00000000000673c4 */ /* 0x000ee40000000000 */
[----:B------:R4:W-:Y:S01]  /*4130*/  UTCATOMSWS.AND URZ, UR8 ;  /* 0x0000000800ff79e3 */ /* 0x0009e20008000000 */
[----:B-1----:R-:W-:Y:S01]  /*4140*/  ISETP.EQ.U32.AND P0, PT, R2, UR7, PT ;  /* 0x0000000702007c0c */ /* 0x002fe2000bf02070 */
[----:B--2---:R-:W-:Y:S02]  /*4150*/  IMAD.U32 R2, RZ, RZ, UR5 ;  /* 0x00000005ff027e24 */ /* 0x004fe4000f8e00ff */
[----:B---3--:R-:W-:-:S10]  /*4160*/  IMAD.U32 R3, RZ, RZ, UR6 ;  /* 0x00000006ff037e24 */ /* 0x008fd4000f8e00ff */
[----:B------:R4:W-:Y:S04]  /*4170*/  @P0 ATOMS.AND RZ, [UR4+0x14], R3 ;  /* 0x00001403ffff098c */ /* 0x0009e8000a800004 */
[----:B------:R4:W-:Y:S01]  /*4180*/  @P0 ATOMS.AND RZ, [UR4+0x18], R2 ;  /* 0x00001802ffff098c */ /* 0x0009e2000a800004 */
[----:B------:R-:W-:Y:S05]  /*4190*/  BRA `(.L_x_75) ;  /* 0x0000000000147947 */ /* 0x000fea0003800000 */
.L_x_74:
[----:B------:R-:W-:Y:S02]  /*41a0*/  MOV R2, 0x41c0 ;  /* 0x000041c000027802 */ /* 0x000fe40000000f00 */
[----:B---3-5:R-:W-:Y:S05]  /*41b0*/  CALL.REL.NOINC `($__internal_0_$__cuda_sm10x_tcgen05_guardrail_trap_col_being_dealloced_not_returned_by_alloc) ;  /* 0x0000004000687944 */ /* 0x028fea0003c00000 */
[----:B------:R-:W-:Y:S05]  /*41c0*/  BRA `(.L_x_75) ;  /* 0x0000000000087947 */ /* 0x000fea0003800000 */
.L_x_73:
[----:B------:R-:W-:Y:S02]  /*41d0*/  MOV R2, 0x41f0 ;  /* 0x000041f000027802 */ /* 0x000fe40000000f00 */
[----:B---3-5:R-:W-:Y:S05]  /*41e0*/  CALL.REL.NOINC `($__internal_2_$__cuda_sm10x_tcgen05_guardrail_trap_unallocated_columns_being_dealloced) ;  /* 0x0000004000747944 */ /* 0x028fea0003c00000 */
.L_x_75:
[----:B------:R-:W-:Y:S01]  /*41f0*/  NOP ;  /* 0x0000000000007918 */ /* 0x000fe20000000000 */
[----:B----4-:R-:W-:Y:S05]  /*4200*/  EXIT ;  /* 0x000000000000794d */ /* 0x010fea0003800000 */
.L_x_59:
[----:B------:R-:W-:-:S09]  /*4210*/  UISETP.NE.OR UP6, UPT, UR4, 0x3, !UP6 ;  /* 0x000000030400788c */ /* 0x000fd2000f7c5670 */
[----:B------:R-:W-:Y:S05]  /*4220*/  BRA.U UP6, `(.L_x_76) ;  /* 0x0000000d06f07547 */ /* 0x000fea000b800000 */
[----:B------:R-:W2:Y:S01]  /*4230*/  LDC.64 R24, c[0x0][0x988] ;  /* 0x00026200ff187b82 */ /* 0x000ea20000000a00 */
[----:B------:R-:W3:Y:S01]  /*4240*/  LDCU.64 UR6, c[0x0][0x888] ;  /* 0x00011100ff0677ac */ /* 0x000ee20008000a00 */
[----:B------:R-:W-:Y:S02]  /*4250*/  IMAD.MOV.U32 R38, RZ, RZ, 0x1 ;  /* 0x00000001ff267424 */ /* 0x000fe400078e00ff */
[----:B------:R-:W-:Y:S01]  /*4260*/  IMAD.MOV.U32 R34, RZ, RZ, RZ ;  /* 0x000000ffff227224 */ /* 0x000fe200078e00ff */
[----:B------:R-:W4:Y:S03]  /*4270*/  LDCU.64 UR4, c[0x0][0x890] ;  /* 0x00011200ff0477ac */ /* 0x000f260008000a00 */
[----:B------:R-:W1:Y:S01]  /*4280*/  LDC.64 R22, c[0x0][0x980] ;  /* 0x00026000ff167b82 */ /* 0x000e620000000a00 */
[----:B------:R-:W-:Y:S01]  /*4290*/  UMOV UR15, 0x400 ;  /* 0x00000400000f7882 */ /* 0x000fe20000000000 */
[----:B------:R-:W-:-:S02]  /*42a0*/  USEL UR16, URZ, 0x1, UP5 ;  /* 0x00000001ff107887 */ /* 0x000fc4000a800000 */
[----:B------:R-:W-:Y:S02]  /*42b0*/  ULEA UR15, UR45, UR15, 0x18 ;  /* 0x0000000f2d0f7291 */ /* 0x000fe4000f8ec0ff */
[----:B------:R-:W-:Y:S02]  /*42c0*/  UPLOP3.LUT UP2, UPT, UPT, UPT, UPT, 0x40, 0x4 ;  /* 0x000000000004789c */ /* 0x000fe40003f4e870 */
[----:B------:R-:W1:Y:S01]  /*42d0*/  LDC R0, c[0x0][0xb30] ;  /* 0x0002cc00ff007b82 */ /* 0x000e620000000800 */
[----:B------:R-:W-:Y:S02]  /*42e0*/  UIADD3 UR14, UPT, UPT, UR15, 0x118, URZ ;  /* 0x000001180f0e7890 */ /* 0x000fe4000fffe0ff */
[----:B---3--:R-:W-:Y:S02]  /*42f0*/  UISETP.NE.U32.AND UP1, UPT, UR6, URZ, UPT ;  /* 0x000000ff0600728c */ /* 0x008fe4000bf25070 */
[----:B------:R-:W-:Y:S02]  /*4300*/  UPRMT UR14, URZ, 0x654, UR14 ;  /* 0x00000654ff0e7896 */ /* 0x000fe4000800000e */
[----:B------:R-:W-:Y:S01]  /*4310*/  UISETP.NE.AND.EX UP1, UPT, UR7, URZ, UPT, UP1 ;  /* 0x000000ff0700728c */ /* 0x000fe2000bf25310 */
[----:B-----5:R-:W3:Y:S01]  /*4320*/  LDC R33, c[0x0][0x370] ;  /* 0x0000dc00ff217b82 */ /* 0x020ee20000000800 */
[C---:B--2---:R-:W-:Y:S01]  /*4330*/  ISETP.NE.AND P0, PT, R25.reuse, 0x1, PT ;  /* 0x000000011900780c */ /* 0x044fe20003f05270 */
[----:B----4-:R-:W-:Y:S01]  /*4340*/  UISETP.NE.U32.AND UP5, UPT, UR4, URZ, UPT ;  /* 0x000000ff0400728c */ /* 0x010fe2000bfa5070 */
[----:B------:R-:W-:Y:S01]  /*4350*/  R2UR UR6, R25 ;  /* 0x00000000190672ca */ /* 0x000fe200000e0000 */
[----:B------:R-:W-:Y:S01]  /*4360*/  IMAD.MOV.U32 R25, RZ, RZ, 0x1000 ;  /* 0x00001000ff197424 */ /* 0x000fe200078e00ff */
[----:B------:R-:W-:Y:S01]  /*4370*/  UMOV UR17, URZ ;  /* 0x000000ff00117c82 */ /* 0x000fe20008000000 */
[----:B------:R-:W-:-:S02]  /*4380*/  UISETP.NE.AND.EX UP5, UPT, UR5, URZ, UPT, UP5 ;  /* 0x000000ff0500728c */ /* 0x000fc4000bfa5350 */
[----:B------:R-:W2:Y:S01]  /*4390*/  LDC R2, c[0x0][0xb0c] ;  /* 0x0002c300ff027b82 */ /* 0x000ea20000000800 */
[----:B-1----:R-:W-:-:S05]  /*43a0*/  R2UR UR7, R22 ;  /* 0x00000000160772ca */ /* 0x002fca00000e0000 */
[----:B------:R-:W-:Y:S02]  /*43b0*/  VOTEU.ANY UP4, P0 ;  /* 0x0000000000ff7886 */ /* 0x000fe40000080100 */
[----:B------:R-:W1:Y:S01]  /*43c0*/  LDC R27, c[0x0][0xb20] ;  /* 0x0002c800ff1b7b82 */ /* 0x000e620000000800 */
[----:B------:R-:W-:-:S07]  /*43d0*/  ISETP.NE.AND P1, PT, R0, 0x1, PT ;  /* 0x000000010000780c */ /* 0x000fce0003f25270 */
[----:B------:R-:W4:Y:S08]  /*43e0*/  LDC.64 R36, c[0x0][0x348] ;  /* 0x0000d200ff247b82 */ /* 0x000f300000000a00 */
[----:B------:R-:W1:Y:S08]  /*43f0*/  LDC.64 R16, c[0x0][0xb10] ;  /* 0x0002c400ff107b82 */ /* 0x000e700000000a00 */
[----:B------:R-:W1:Y:S08]  /*4400*/  LDC.64 R6, c[0x0][0xb18] ;  /* 0x0002c600ff067b82 */ /* 0x000e700000000a00 */
[----:B------:R-:W1:Y:S08]  /*4410*/  LDC.64 R4, c[0x0][0xb28] ;  /* 0x0002ca00ff047b82 */ /* 0x000e700000000a00 */
[----:B------:R-:W1:Y:S08]  /*4420*/  LDC.64 R20, c[0x0][0x990] ;  /* 0x00026400ff147b82 */ /* 0x000e700000000a00 */
[----:B--23--:R-:W1:Y:S02]  /*4430*/  LDC R32, c[0x0][0x374] ;  /* 0x0000dd00ff207b82 */ /* 0x00ce640000000800 */
.L_x_85:
[----:B------:R-:W-:Y:S04]  /*4440*/  SHF.L.U32 R3, R34, 0x1f, RZ ;  /* 0x0000001f22037819 */ /* 0x000fe800000006ff */
[----:B--2---:R-:W2:Y:S02]  /*4450*/  SYNCS.PHASECHK.TRANS64.TRYWAIT P0, [UR15+0x110], R3 ;  /* 0x00011003ff0075a7 */ /* 0x004ea4000800110f */
[----:B--2---:R-:W-:Y:S05]  /*4460*/  @!P0 BRA `(.L_x_77) ;  /* 0x0000003800d88947 */ /* 0x004fea0003800000 */
.L_x_166:
[----:B------:R-:W3:Y:S01]  /*4470*/  LDS.128 R28, [UR15+0x150] ;  /* 0x0001500fff1c7984 */ /* 0x000ee20008000c00 */
[----:B------:R-:W-:Y:S01]  /*4480*/  ISETP.GE.AND P0, PT, R26, 0x1, PT ;  /* 0x000000011a00780c */ /* 0x000fe20003f06270 */
[----:B------:R-:W-:Y:S01]  /*4490*/  @!PT LDS RZ, [RZ] ;  /* 0x00000000fffff984 */ /* 0x000fe20000000800 */
[----:B------:R-:W-:Y:S01]  /*44a0*/  @!PT LDS RZ, [RZ] ;  /* 0x00000000fffff984 */ /* 0x000fe20000000800 */
[----:B------:R-:W-:Y:S01]  /*44b0*/  @!PT LDS RZ, [RZ] ;  /* 0x00000000fffff984 */ /* 0x000fe20000000800 */
[----:B------:R-:W-:Y:S01]  /*44c0*/  @!PT LDS RZ, [RZ] ;  /* 0x00000000fffff984 */ /* 0x000fe20000000800 */
[----:B------:R5:W-:Y:S06]  /*44d0*/  MEMBAR.ALL.CTA ;  /* 0x0000000000007992 */ /* 0x000bec0000008000 */
[----:B-----5:R-:W5:Y:S02]  /*44e0*/  FENCE.VIEW.ASYNC.S ;  /* 0x00000000000073c6 */ /* 0x020f640000000000 */
[----:B-----5:R-:W-:Y:S01]  /*44f0*/  SYNCS.ARRIVE.TRANS64.RED.A1T0 RZ, [UR14], RZ ;  /* 0x000000ffffff79a7 */ /* 0x020fe2000810040e */
[----:B---3--:R-:W-:Y:S11]  /*4500*/  LOP3.LUT P3, RZ, R30, 0x1, RZ, 0xc0, !PT ;  /* 0x000000011eff7812 */ /* 0x008ff6000786c0ff */
[----:B------:R-:W-:Y:S02]  /*4510*/  @!UPT UIADD3 URZ, UPT, UPT, URZ, URZ, URZ ;  /* 0x000000fffffff290 */ /* 0x000fe4000fffe0ff */
[----:B------:R-:W-:Y:S02]  /*4520*/  @P3 MOV R13, R28 ;  /* 0x0000001c000d3202 */ /* 0x000fe40000000f00 */
[----:B------:R-:W-:Y:S01]  /*4530*/  @P3 LOP3.LUT R8, R29, 0xffff, RZ, 0xc0, !PT ;  /* 0x0000ffff1d083812 */ /* 0x000fe200078ec0ff */
[----:B------:R-:W-:Y:S06]  /*4540*/  @!P0 BRA `(.L_x_78) ;  /* 0x0000000000a48947 */ /* 0x000fec0003800000 */
[----:B-1----:R-:W-:Y:S01]  /*4550*/  IMAD.HI.U32 R42, R32, R7, RZ ;  /* 0x00000007202a7227 */ /* 0x002fe200078e00ff */
[----:B------:R-:W-:Y:S02]  /*4560*/  ISETP.NE.AND P0, PT, R6, 0x1, PT ;  /* 0x000000010600780c */ /* 0x000fe40003f05270 */
[----:B------:R-:W-:Y:S01]  /*4570*/  ISETP.NE.AND P2, PT, R26, 0x1, PT ;  /* 0x000000011a00780c */ /* 0x000fe20003f45270 */
[-C--:B------:R-:W-:Y:S01]  /*4580*/  IMAD.HI.U32 R40, R33, R16.reuse, RZ ;  /* 0x0000001021287227 */ /* 0x080fe200078e00ff */
[----:B------:R-:W-:Y:S02]  /*4590*/  SHF.R.U32.HI R39, RZ, R27, R42 ;  /* 0x0000001bff277219 */ /* 0x000fe4000001162a */
[----:B------:R-:W-:Y:S01]  /*45a0*/  ISETP.NE.AND P4, PT, R2, 0x1, PT ;  /* 0x000000010200780c */ /* 0x000fe20003f85270 */
[----:B------:R-:W-:Y:S01]  /*45b0*/  IMAD.HI.U32 R46, R8, R7, RZ ;  /* 0x00000007082e7227 */ /* 0x000fe200078e00ff */
[----:B------:R-:W-:Y:S02]  /*45c0*/  SHF.R.U32.HI R40, RZ, R17, R40 ;  /* 0x00000011ff287219 */ /* 0x000fe40000011628 */
[----:B--2---:R-:W-:Y:S01]  /*45d0*/  SEL R3, R32, R39, !P0 ;  /* 0x0000002720037207 */ /* 0x004fe20004000000 */
[----:B------:R-:W-:Y:S01]  /*45e0*/  IMAD.HI.U32 R42, R13, R16, RZ ;  /* 0x000000100d2a7227 */ /* 0x000fe200078e00ff */
[----:B------:R-:W-:Y:S02]  /*45f0*/  SEL R11, R33, R40, !P4 ;  /* 0x00000028210b7207 */ /* 0x000fe40006000000 */
[----:B------:R-:W-:Y:S01]  /*4600*/  SHF.R.U32.HI R39, RZ, R27, R46 ;  /* 0x0000001bff277219 */ /* 0x000fe2000001162e */
[-C--:B------:R-:W-:Y:S01]  /*4610*/  IMAD.HI.U32 R44, R3, R4.reuse, RZ ;  /* 0x00000004032c7227 */ /* 0x080fe200078e00ff */
[----:B------:R-:W-:Y:S02]  /*4620*/  SHF.R.U32.HI R42, RZ, R17, R42 ;  /* 0x00000011ff2a7219 */ /* 0x000fe4000001162a */
[----:B------:R-:W-:Y:S01]  /*4630*/  SEL R9, R8, R39, !P0 ;  /* 0x0000002708097207 */ /* 0x000fe20004000000 */
[-C--:B------:R-:W-:Y:S01]  /*4640*/  IMAD.HI.U32 R40, R11, R4.reuse, RZ ;  /* 0x000000040b287227 */ /* 0x080fe200078e00ff */
[-C--:B------:R-:W-:Y:S03]  /*4650*/  @P2 SHF.R.U32.HI R3, RZ, R5.reuse, R44 ;  /* 0x00000005ff032219 */ /* 0x080fe6000001162c */
[----:B------:R-:W-:Y:S01]  /*4660*/  IMAD.HI.U32 R14, R9, R4, RZ ;  /* 0x00000004090e7227 */ /* 0x000fe200078e00ff */
[----:B------:R-:W-:Y:S03]  /*4670*/  @P2 SHF.R.U32.HI R11, RZ, R5, R40 ;  /* 0x00000005ff0b2219 */ /* 0x000fe60000011628 */
[C---:B------:R-:W-:Y:S01]  /*4680*/  IMAD R10, R26.reuse, R3, RZ ;  /* 0x000000031a0a7224 */ /* 0x040fe200078e02ff */
[----:B------:R-:W-:Y:S01]  /*4690*/  SEL R3, R13, R42, !P4 ;  /* 0x0000002a0d037207 */ /* 0x000fe20006000000 */
[C---:B------:R-:W-:Y:S01]  /*46a0*/  IMAD R12, R26.reuse, R11, RZ ;  /* 0x0000000b1a0c7224 */ /* 0x040fe200078e02ff */
[-C--:B------:R-:W-:Y:S02]  /*46b0*/  SHF.R.U32.HI R14, RZ, R5.reuse, R14 ;  /* 0x00000005ff0e7219 */ /* 0x080fe4000001160e */
[C---:B------:R-:W-:Y:S02]  /*46c0*/  ISETP.GE.AND P0, PT, R9.reuse, R10, PT ;  /* 0x0000000a0900720c */ /* 0x040fe40003f06270 */
[----:B------:R-:W-:Y:S02]  /*46d0*/  SEL R15, R9, R14, !P2 ;  /* 0x0000000e090f7207 */ /* 0x000fe40005000000 */
[C---:B------:R-:W-:Y:S03]  /*46e0*/  ISETP.GE.OR P0, PT, R3.reuse, R12, P0 ;  /* 0x0000000c0300720c */ /* 0x040fe60000706670 */
[----:B------:R-:W-:Y:S04]  /*46f0*/  IMAD.MOV R14, RZ, RZ, -R15 ;  /* 0x000000ffff0e7224 */ /* 0x000fe800078e0a0f */
[----:B------:R-:W-:Y:S06]  /*4700*/  IMAD R14, R26, R14, R9 ;  /* 0x0000000e1a0e7224 */ /* 0x000fec00078e0209 */
[C---:B------:R-:W-:Y:S05]  /*4710*/  @!P0 IMAD.HI.U32 R10, R3.reuse, R4, RZ ;  /* 0x00000004030a8227 */ /* 0x040fea00078e00ff */
[----:B------:R-:W-:Y:S04]  /*4720*/  @!P0 SHF.R.U32.HI R10, RZ, R5, R10 ;  /* 0x00000005ff0a8219 */ /* 0x000fe8000001160a */
[----:B------:R-:W-:Y:S01]  /*4730*/  @!P0 SEL R0, R3, R10, !P2 ;  /* 0x0000000a03008207 */ /* 0x000fe20005000000 */
[----:B------:R-:W-:Y:S03]  /*4740*/  IMAD.MOV R10, RZ, RZ, -R3 ;  /* 0x000000ffff0a7224 */ /* 0x000fe600078e0a03 */
[----:B------:R-:W-:Y:S01]  /*4750*/  @!P0 IADD3 R15, PT, PT, R15, -R0, RZ ;  /* 0x800000000f0f8210 */ /* 0x000fe20007ffe0ff */
[----:B------:R-:W-:Y:S01]  /*4760*/  @!P0 IMAD R0, R11, R14, R0 ;  /* 0x0000000e0b008224 */ /* 0x000fe200078e0200 */
[----:B------:R-:W-:Y:S01]  /*4770*/  IADD3 R11, PT, PT, -R9, RZ, RZ ;  /* 0x000000ff090b7210 */ /* 0x000fe20007ffe1ff */
[----:B------:R-:W-:Y:S02]  /*4780*/  IMAD R13, R2, R10, R13 ;  /* 0x0000000a020d7224 */ /* 0x000fe400078e020d */
[----:B------:R-:W-:Y:S02]  /*4790*/  @!P0 IMAD R9, R15, R26, R3 ;  /* 0x0000001a0f098224 */ /* 0x000fe400078e0203 */
[----:B------:R-:W-:Y:S02]  /*47a0*/  @!P0 IMAD.MOV.U32 R3, RZ, RZ, R0 ;  /* 0x000000ffff038224 */ /* 0x000fe400078e0000 */
[----:B------:R-:W-:Y:S02]  /*47b0*/  IMAD R8, R6, R11, R8 ;  /* 0x0000000b06087224 */ /* 0x000fe400078e0208 */
[----:B------:R-:W-:Y:S02]  /*47c0*/  IMAD R13, R3, R2, R13 ;  /* 0x00000002030d7224 */ /* 0x000fe400078e020d */
[----:B------:R-:W-:Y:S02]  /*47d0*/  IMAD R8, R9, R6, R8 ;  /* 0x0000000609087224 */ /* 0x000fe400078e0208 */
.L_x_78:
[----:B------:R-:W-:Y:S05]  /*47e0*/  BRA.U UP2, `(.L_x_79) ;  /* 0x0000000102107547 */ /* 0x000fea000b800000 */
[----:B--2---:R-:W-:Y:S04]  /*47f0*/  MOV R0, UR16 ;  /* 0x0000001000007c02 */ /* 0x004fe80008000f00 */
[----:B------:R-:W-:Y:S04]  /*4800*/  SHF.L.U32 R3, R0, 0x1f, RZ ;  /* 0x0000001f00037819 */ /* 0x000fe800000006ff */
[----:B------:R-:W2:Y:S02]  /*4810*/  SYNCS.PHASECHK.TRANS64.TRYWAIT P0, [UR15+0x108], R3 ;  /* 0x00010803ff0075a7 */ /* 0x000ea4000800110f */
[----:B--2---:R-:W-:Y:S05]  /*4820*/  @!P0 BRA `(.L_x_80) ;  /* 0x0000003800008947 */ /* 0x004fea0003800000 */
.L_x_79:
[----:B------:R-:W-:Y:S02]  /*4830*/  R2UR UR10, R18 ;  /* 0x00000000120a72ca */ /* 0x000fe400000e0000 */
[----:B------:R-:W-:Y:S04]  /*4840*/  ISETP.NE.U32.AND P0, PT, RZ, UR4, PT ;  /* 0x00000004ff007c0c */ /* 0x000fe8000bf05070 */
[----:B------:R-:W-:Y:S07]  /*4850*/  ISETP.NE.AND.EX P0, PT, RZ, UR5, PT, P0 ;  /* 0x00000005ff007c0c */ /* 0x000fee000bf05300 */
[----:B------:R-:W-:Y:S01]  /*4860*/  USHF.L.U32 UR10, UR10, 0x6, URZ ;  /* 0x000000060a0a7899 */ /* 0x000fe200080006ff */
[----:B------:R-:W-:Y:S11]  /*4870*/  BRA.U !UP5, `(.L_x_81) ;  /* 0x000000010d347547 */ /* 0x000ff6000b800000 */
[----:B------:R-:W-:Y:S01]  /*4880*/  UPLOP3.LUT UP0, UPT, UPT, UPT, UP1, 0x80, 0x8 ;  /* 0x000000000008789c */ /* 0x000fe20003f0f010 */
[----:B--2---:R-:W-:Y:S02]  /*4890*/  HFMA2 R0, -RZ, RZ, 0, 5.9604644775390625e-08 ;  /* 0x00000001ff007431 */ /* 0x004fe400000001ff */
[----:B------:R-:W-:Y:S03]  /*48a0*/  IMAD.MOV.U32 R63, RZ, RZ, 0x1 ;  /* 0x00000001ff3f7424 */ /* 0x000fe600078e00ff */
[----:B------:R-:W-:Y:S05]  /*48b0*/  PLOP3.LUT P2, PT, PT, PT, UP0, 0x80, 0x8 ;  /* 0x000000000008781c */ /* 0x000fea0003f4f008 */
[----:B------:R-:W2:Y:S01]  /*48c0*/  @UP0 LDCU.64 UR12, c[0x0][0x888] ;  /* 0x00011100ff0c07ac */ /* 0x000ea20008000a00 */
[----:B------:R-:W-:Y:S07]  /*48d0*/  @UP0 UIMAD UR8, UR60, UR4, URZ ;  /* 0x000000043c0802a4 */ /* 0x000fee000f8e02ff */
[----:B------:R-:W-:Y:S01]  /*48e0*/  @!P2 PRMT R63, R0, 0x7610, R63 ;  /* 0x00007610003fa816 */ /* 0x000fe2000000003f */
[----:B--2---:R-:W-:Y:S03]  /*48f0*/  @UP0 UIMAD.WIDE UR12, UR8, 0x4, UR12 ;  /* 0x00000004080c08a5 */ /* 0x004fe6000f8e020c */
[----:B------:R-:W2:Y:S03]  /*4900*/  @!UP0 LDCU UR8, c[0x0][0x880] ;  /* 0x00011000ff0887ac */ /* 0x000ea60008000800 */
[----:B------:R-:W-:Y:S01]  /*4910*/  IMAD.U32 R10, RZ, RZ, UR12 ;  /* 0x0000000cff0a7e24 */ /* 0x000fe2000f8e00ff */
[----:B------:R-:W-:Y:S05]  /*4920*/  MOV R11, UR13 ;  /* 0x0000000d000b7c02 */ /* 0x000fea0008000f00 */
[----:B------:R3:W5:Y:S02]  /*4930*/  @P2 LDG.E R35, desc[UR48][R10.64] ;  /* 0x000000300a232981 */ /* 0x000764000c1e1900 */
[----:B--23--:R-:W-:Y:S07]  /*4940*/  @!P2 IMAD.U32 R35, RZ, RZ, UR8 ;  /* 0x00000008ff23ae24 */ /* 0x00cfee000f8e00ff */
.L_x_81:
[----:B-----5:R-:W-:Y:S01]  /*4950*/  @!P0 FSETP.EQ.AND P4, PT, R35, RZ, PT ;  /* 0x000000ff2300820b */ /* 0x020fe20003f82000 */
[----:B------:R-:W-:Y:S01]  /*4960*/  @!UPT UIADD3 URZ, UPT, UPT, URZ, URZ, URZ ;  /* 0x000000fffffff290 */ /* 0x000fe2000fffe0ff */
[----:B------:R-:W-:Y:S11]  /*4970*/  @!P0 BRA `(.L_x_82) ;  /* 0x0000000000148947 */ /* 0x000ff60003800000 */
[----:B------:R-:W-:Y:S02]  /*4980*/  LOP3.LUT P0, RZ, R63, 0xff, RZ, 0xc0, !PT ;  /* 0x000000ff3fff7812 */ /* 0x000fe4000780c0ff */
[----:B------:R-:W-:Y:S04]  /*4990*/  PLOP3.LUT P4, PT, PT, PT, UP0, 0x80, 0x8 ;  /* 0x000000000008781c */ /* 0x000fe80003f8f008 */
[----:B------:R-:W-:Y:S07]  /*49a0*/  PLOP3.LUT P4, PT, P4, PT, PT, 0x8, 0x80 ;  /* 0x000000000080781c */ /* 0x000fee000278e170 */
[----:B------:R-:W-:Y:S11]  /*49b0*/  @P0 FSETP.EQ.AND P4, PT, R35, RZ, PT ;  /* 0x000000ff2300020b */ /* 0x000ff60003f82000 */
[----:B------:R-:W-:Y:S02]  /*49c0*/  @!UPT UIADD3 URZ, UPT, UPT, URZ, URZ, URZ ;  /* 0x000000fffffff290 */ /* 0x000fe4000fffe0ff */
.L_x_82:
[----:B--2---:R-:W-:Y:S01]  /*49d0*/  SHF.L.U32 R0, R38, 0x1f, RZ ;  /* 0x0000001f26007819 */ /* 0x004fe200000006ff */
[----:B------:R-:W-:Y:S01]  /*49e0*/  ULEA UR19, UR17, UR15, 0x3 ;  /* 0x0000000f11137291 */ /* 0x000fe2000f8e18ff */
[----:B------:R-:W-:Y:S01]  /*49f0*/  ISETP.NE.AND P0, PT, R22, 0x1, PT ;  /* 0x000000011600780c */ /* 0x000fe20003f05270 */
[----:B------:R-:W-:Y:S04]  /*4a00*/  IMAD.SHL.U32 R10, R19, 0x40, RZ ;  /* 0x00000040130a7824 */ /* 0x000fe800078e00ff */
[C---:B------:R-:W-:Y:S01]  /*4a10*/  IMAD.HI.U32 R11, R10.reuse, R23, RZ ;  /* 0x000000170a0b7227 */ /* 0x040fe200078e00ff */
[C---:B------:R-:W-:Y:S02]  /*4a20*/  R2UR UR11, R10.reuse ;  /* 0x000000000a0b72ca */ /* 0x040fe400000e0000 */
[----:B------:R-:W2:Y:S02]  /*4a30*/  SYNCS.PHASECHK.TRANS64.TRYWAIT P2, [UR19+0xe8], R0 ;  /* 0x0000e800ff0075a7 */ /* 0x000ea40008041113 */
[----:B------:R-:W-:Y:S04]  /*4a40*/  SHF.R.U32.HI R11, RZ, R24, R11 ;  /* 0x00000018ff0b7219 */ /* 0x000fe8000001160b */
[----:B------:R-:W-:Y:S02]  /*4a50*/  SEL R11, R10, R11, !P0 ;  /* 0x0000000b0a0b7207 */ /* 0x000fe40004000000 */
[----:B------:R-:W-:Y:S02]  /*4a60*/  ELECT P0, URZ, PT ;  /* 0x0000000000ff782f */ /* 0x000fe40003800000 */
[C---:B------:R-:W-:Y:S01]  /*4a70*/  R2UR UR8, R11.reuse ;  /* 0x000000000b0872ca */ /* 0x040fe200000e0000 */
[C---:B-1----:R-:W-:Y:S01]  /*4a80*/  IMAD.HI.U32 R12, R11.reuse, R20, RZ ;  /* 0x000000140b0c7227 */ /* 0x042fe200078e00ff */
[----:B------:R-:W-:Y:S02]  /*4a90*/  PLOP3.LUT P4, PT, P4, P0, PT, 0xf2, 0x2f ;  /* 0x00000000002f781c */ /* 0x000fe40002781e72 */
[----:B------:R-:W-:Y:S01]  /*4aa0*/  R2UR UR12, R11 ;  /* 0x000000000b0c72ca */ /* 0x000fe200000e0000 */
[----:B------:R-:W-:Y:S01]  /*4ab0*/  IMAD.MOV R9, RZ, RZ, -R11 ;  /* 0x000000ffff097224 */ /* 0x000fe200078e0a0b */
[----:B------:R-:W-:Y:S04]  /*4ac0*/  SHF.R.U32.HI R3, RZ, R21, R12 ;  /* 0x00000015ff037219 */ /* 0x000fe8000001160c */
[----:B------:R-:W-:Y:S02]  /*4ad0*/  R2UR UR13, R3 ;  /* 0x00000000030d72ca */ /* 0x000fe400000e0000 */
[----:B------:R-:W-:Y:S03]  /*4ae0*/  R2UR UR9, R9 ;  /* 0x00000000090972ca */ /* 0x000fe600000e0000 */
[----:B----4-:R-:W-:Y:S05]  /*4af0*/  @!P4 IADD3 R18, P0, PT, R36, 0x580, RZ ;  /* 0x000005802412c810 */ /* 0x010fea0007f1e0ff */
[----:B------:R-:W-:Y:S03]  /*4b00*/  @!P4 IMAD.X R12, RZ, RZ, R37, P0 ;  /* 0x000000ffff0cc224 */ /* 0x000fe600000e0625 */
[----:B------:R-:W-:Y:S02]  /*4b10*/  USEL UR13, UR8, UR13, !UP4 ;  /* 0x0000000d080d7287 */ /* 0x000fe4000e000000 */
[----:B------:R-:W-:Y:S04]  /*4b20*/  UIMAD UR11, UR7, UR9, UR11 ;  /* 0x00000009070b72a4 */ /* 0x000fe8000f8e020b */
[----:B------:R-:W-:Y:S05]  /*4b30*/  IMAD R3, RZ, RZ, -UR13 ;  /* 0x8000000dff037e24 */ /* 0x000fea000f8e02ff */
[----:B------:R-:W-:Y:S11]  /*4b40*/  R2UR UR8, R3 ;  /* 0x00000000030872ca */ /* 0x000ff600000e0000 */
[----:B------:R-:W-:Y:S02]  /*4b50*/  @!UPT UIADD3 URZ, UPT, UPT, URZ, URZ, URZ ;  /* 0x000000fffffff290 */ /* 0x000fe4000fffe0ff */
[----:B------:R-:W-:Y:S01]  /*4b60*/  UIMAD UR12, UR6, UR8, UR12 ;  /* 0x00000008060c72a4 */ /* 0x000fe2000f8e020c */
[----:B--2---:R-:W-:Y:S11]  /*4b70*/  @!P2 BRA `(.L_x_83) ;  /* 0x000000340044a947 */ /* 0x004ff60003800000 */
.L_x_169:
[----:B------:R-:W2:Y:S01]  /*4b80*/  LDC.64 R14, c[0x0][0xb10] ;  /* 0x0002c400ff0e7b82 */ /* 0x000ea20000000a00 */
[----:B------:R-:W-:Y:S01]  /*4b90*/  @!P4 R2UR UR8, R12 ;  /* 0x000000000c08c2ca */ /* 0x000fe200000e0000 */
[----:B------:R-:W-:Y:S01]  /*4ba0*/  VOTEU.ALL UP3, P4 ;  /* 0x0000000000ff7886 */ /* 0x000fe20002060000 */
[----:B------:R-:W-:Y:S01]  /*4bb0*/  @!P4 R2UR UR20, R18 ;  /* 0x000000001214c2ca */ /* 0x000fe200000e0000 */
[----:B------:R-:W-:Y:S01]  /*4bc0*/  UIADD3 UR9, UPT, UPT, UR19, 0xd0, URZ ;  /* 0x000000d013097890 */ /* 0x000fe2000fffe0ff */
[----:B------:R-:W-:Y:S03]  /*4bd0*/  @P3 SHF.R.U32.HI R28, RZ, 0x10, R29 ;  /* 0x00000010ff1c3819 */ /* 0x000fe6000001161d */
[----:B------:R-:W3:Y:S01]  /*4be0*/  LDC.64 R10, c[0x0][0xb18] ;  /* 0x0002c600ff0a7b82 */ /* 0x000ee20000000a00 */
[----:B------:R-:W-:Y:S01]  /*4bf0*/  @!UP3 UPRMT UR22, URZ, 0x40, URZ ;  /* 0x00000040ff16b896 */ /* 0x000fe200080000ff */
[----:B------:R-:W-:Y:S01]  /*4c00*/  VOTEU.ALL UP2, P4 ;  /* 0x0000000000ff7886 */ /* 0x000fe20002040000 */
[----:B------:R-:W-:Y:S01]  /*4c10*/  UIADD3 UR18, UPT, UPT, UR17, 0x1, URZ ;  /* 0x0000000111127890 */ /* 0x000fe2000fffe0ff */
[----:B------:R-:W-:Y:S04]  /*4c20*/  @P3 R2UR UR60, R28 ;  /* 0x000000001c3c32ca */ /* 0x000fe800000e0000 */
[----:B-1----:R-:W1:Y:S01]  /*4c30*/  @!P1 LDC R0, c[0x0][0xb20] ;  /* 0x0002c800ff009b82 */ /* 0x002e620000000800 */
[----:B------:R-:W-:Y:S01]  /*4c40*/  @!UP3 UPRMT UR22, UR22, 0x5410, URZ ;  /* 0x000054101616b896 */ /* 0x000fe200080000ff */
[----:B------:R-:W-:Y:S01]  /*4c50*/  IMAD.U32 R19, RZ, RZ, UR8 ;  /* 0x00000008ff137e24 */ /* 0x000fe2000f8e00ff */
[----:B------:R-:W-:Y:S05]  /*4c60*/  @!UP3 ULEA UR8, UR17, UR15, 0xc ;  /* 0x0000000f1108b291 */ /* 0x000fea000f8e60ff */
[----:B------:R-:W4:Y:S01]  /*4c70*/  @!P1 LDC R3, c[0x0][0xb0c] ;  /* 0x0002c300ff039b82 */ /* 0x000f220000000800 */
[----:B------:R-:W-:Y:S01]  /*4c80*/  IMAD.U32 R18, RZ, RZ, UR20 ;  /* 0x00000014ff127e24 */ /* 0x000fe2000f8e00ff */
[----:B------:R-:W-:Y:S01]  /*4c90*/  UISETP.NE.AND UP6, UPT, UR18, 0x3, UPT ;  /* 0x000000031200788c */ /* 0x000fe2000bfc5270 */
[----:B------:R-:W-:Y:S01]  /*4ca0*/  @!P4 R2UR UR25, R19 ;  /* 0x000000001319c2ca */ /* 0x000fe200000e0000 */
[----:B------:R-:W-:Y:S02]  /*4cb0*/  @!UP3 UIADD3 UR8, UPT, UPT, UR8, 0x200, URZ ;  /* 0x000002000808b890 */ /* 0x000fe4000fffe0ff */
[----:B------:R-:W-:Y:S01]  /*4cc0*/  @!P4 R2UR UR24, R18 ;  /* 0x000000001218c2ca */ /* 0x000fe200000e0000 */
[----:B------:R-:W-:Y:S01]  /*4cd0*/  @!P4 IMAD.MOV.U32 R18, RZ, RZ, 0x1000 ;  /* 0x00001000ff12c424 */ /* 0x000fe200078e00ff */
[----:B------:R-:W-:Y:S02]  /*4ce0*/  UPRMT UR21, UR45, 0x654, UR9 ;  /* 0x000006542d157896 */ /* 0x000fe40008000009 */
[----:B------:R-:W-:Y:S02]  /*4cf0*/  USEL UR20, URZ, 0x1, UP6 ;  /* 0x00000001ff147887 */ /* 0x000fe4000b000000 */
[----:B------:R-:W-:Y:S04]  /*4d00*/  USEL UR18, UR18, URZ, UP6 ;  /* 0x000000ff12127287 */ /* 0x000fe8000b000000 */
[----:B------:R-:W-:Y:S01]  /*4d10*/  ULEA UR17, UR18, UR15, 0x3 ;  /* 0x0000000f12117291 */ /* 0x000fe2000f8e18ff */
[----:B------:R-:W-:Y:S02]  /*4d20*/  LOP3.LUT R38, R38, UR20, RZ, 0x3c, !PT ;  /* 0x0000001426267c12 */ /* 0x000fe4000f8e3cff */
[----:B------:R1:W-:Y:S01]  /*4d30*/  @!UP2 UTMALDG.4D.IM2COL [UR8], [UR24], UR22 ;  /* 0x000000081800a3b4 */ /* 0x0003e20008058016 */
[----:B------:R1:W-:Y:S01]  /*4d40*/  @!P4 SYNCS.ARRIVE.TRANS64.RED.A0TR RZ, [UR19+0xd0], R18 ;  /* 0x0000d012ffffc9a7 */ /* 0x0003e20008300413 */
[----:B------:R-:W-:Y:S02]  /*4d50*/  SHF.L.U32 R12, R38, 0x1f, RZ ;  /* 0x0000001f260c7819 */ /* 0x000fe400000006ff */
[----:B----4-:R-:W-:Y:S01]  /*4d60*/  @!P1 ISETP.NE.AND P2, PT, R3, 0x1, PT ;  /* 0x000000010300980c */ /* 0x010fe20003f45270 */
[C---:B--2---:R-:W-:Y:S01]  /*4d70*/  @!P1 IMAD.HI.U32 R14, R13.reuse, R14, RZ ;  /* 0x0000000e0d0e9227 */ /* 0x044fe200078e00ff */
[----:B---3--:R-:W-:Y:S03]  /*4d80*/  @!P1 ISETP.NE.AND P0, PT, R10, 0x1, PT ;  /* 0x000000010a00980c */ /* 0x008fe60003f05270 */
[C---:B------:R-:W-:Y:S01]  /*4d90*/  @!P1 IMAD.HI.U32 R11, R8.reuse, R11, RZ ;  /* 0x0000000b080b9227 */ /* 0x040fe200078e00ff */
[----:B------:R-:W-:Y:S04]  /*4da0*/  @!P1 SHF.R.U32.HI R14, RZ, R15, R14 ;  /* 0x0000000fff0e9219 */ /* 0x000fe8000001160e */
[----:B-1----:R-:W-:Y:S01]  /*4db0*/  @!P1 SHF.R.U32.HI R9, RZ, R0, R11 ;  /* 0x00000000ff099219 */ /* 0x002fe2000001160b */
[----:B------:R-:W-:Y:S01]  /*4dc0*/  SYNCS.ARRIVE.TRANS64.RED.A1T0 RZ, [UR21], RZ ;  /* 0x000000ffffff79a7 */ /* 0x000fe20008100415 */
[----:B------:R-:W-:Y:S02]  /*4dd0*/  @!P1 SEL R14, R13, R14, !P2 ;  /* 0x0000000e0d0e9207 */ /* 0x000fe40005000000 */
[----:B------:R-:W-:Y:S01]  /*4de0*/  @!P1 SEL R9, R8, R9, !P0 ;  /* 0x0000000908099207 */ /* 0x000fe20004000000 */
[----:B------:R-:W1:Y:S04]  /*4df0*/  SYNCS.PHASECHK.TRANS64.TRYWAIT P5, [UR17+0xe8], R12 ;  /* 0x0000e80cff0075a7 */ /* 0x000e6800080a1111 */
[----:B------:R-:W-:Y:S02]  /*4e00*/  @!P1 IMAD.IADD R0, R9, 0x1, -R14 ;  /* 0x0000000109009824 */ /* 0x000fe400078e0a0e */
[----:B------:R-:W-:Y:S02]  /*4e10*/  @!P1 IMAD.IADD R9, R14, 0x1, -R9 ;  /* 0x000000010e099824 */ /* 0x000fe400078e0a09 */
[----:B------:R-:W-:Y:S02]  /*4e20*/  @!P1 IMAD R13, R0, R3, R13 ;  /* 0x00000003000d9224 */ /* 0x000fe400078e020d */
[----:B------:R-:W-:Y:S01]  /*4e30*/  @!P1 IMAD R8, R9, R10, R8 ;  /* 0x0000000a09089224 */ /* 0x000fe200078e0208 */
[----:B-1----:R-:W-:Y:S06]  /*4e40*/  @!P5 BRA `(.L_x_84) ;  /* 0x0000003000a8d947 */ /* 0x002fec0003800000 */
.L_x_171:
[----:B-1----:R-:W-:Y:S01]  /*4e50*/  @!P4 IADD3 R3, P0, PT, R36, 0x580, RZ ;  /* 0x000005802403c810 */ /* 0x002fe20007f1e0ff */
[----:B------:R-:W-:Y:S01]  /*4e60*/  VOTEU.ALL UP2, P4 ;  /* 0x0000000000ff7886 */ /* 0x000fe20002040000 */
[----:B------:R-:W-:Y:S01]  /*4e70*/  VOTEU.ALL UP3, P4 ;  /* 0x0000000000ff7886 */ /* 0x000fe20002060000 */
[----:B------:R-:W-:Y:S01]  /*4e80*/  LOP3.LUT R34, R34, 0x1, RZ, 0x3c, !PT ;  /* 0x0000000122227812 */ /* 0x000fe200078e3cff */
[----:B------:R-:W-:Y:S01]  /*4e90*/  IMAD.IADD R18, R8, 0x1, R62 ;  /* 0x0000000108127824 */ /* 0x000fe200078e023e */
[----:B------:R-:W-:Y:S01]  /*4ea0*/  @!P4 R2UR UR9, R3 ;  /* 0x000000000309c2ca */ /* 0x000fe200000e0000 */
[----:B------:R-:W-:Y:S01]  /*4eb0*/  @!P4 IMAD.X R0, RZ, RZ, R37, P0 ;  /* 0x000000ffff00c224 */ /* 0x000fe200000e0625 */
[----:B------:R-:W-:Y:S01]  /*4ec0*/  @!UP3 UPRMT UR19, URZ, 0x40, URZ ;  /* 0x00000040ff13b896 */ /* 0x000fe200080000ff */
[----:B------:R-:W-:Y:S01]  /*4ed0*/  IMAD.IADD R19, R13, 0x1, R64 ;  /* 0x000000010d137824 */ /* 0x000fe200078e0240 */
[----:B------:R-:W-:Y:S02]  /*4ee0*/  @!UP3 UIADD3 UR10, UPT, UPT, UR10, 0x20, URZ ;  /* 0x000000200a0ab890 */ /* 0x000fe4000fffe0ff */
[----:B------:R-:W-:Y:S01]  /*4ef0*/  @!P4 R2UR UR8, R0 ;  /* 0x000000000008c2ca */ /* 0x000fe200000e0000 */
[----:B------:R-:W-:Y:S06]  /*4f00*/  @!UP3 UPRMT UR21, UR19, 0x5410, URZ ;  /* 0x000054101315b896 */ /* 0x000fec00080000ff */
[----:B------:R-:W-:Y:S01]  /*4f10*/  IMAD.U32 R10, RZ, RZ, UR9 ;  /* 0x00000009ff0a7e24 */ /* 0x000fe2000f8e00ff */
[----:B------:R-:W-:Y:S04]  /*4f20*/  UIADD3 UR9, UPT, UPT, UR17, 0xd0, URZ ;  /* 0x000000d011097890 */ /* 0x000fe8000fffe0ff */
[----:B------:R-:W-:Y:S01]  /*4f30*/  @!P4 R2UR UR22, R10 ;  /* 0x000000000a16c2ca */ /* 0x000fe200000e0000 */
[----:B------:R-:W-:Y:S01]  /*4f40*/  IMAD.U32 R11, RZ, RZ, UR8 ;  /* 0x00000008ff0b7e24 */ /* 0x000fe2000f8e00ff */
[----:B------:R-:W-:Y:S02]  /*4f50*/  @!UP3 ULEA UR8, UR18, UR15, 0xc ;  /* 0x0000000f1208b291 */ /* 0x000fe4000f8e60ff */
[----:B------:R-:W-:Y:S02]  /*4f60*/  UPRMT UR20, UR45, 0x654, UR9 ;  /* 0x000006542d147896 */ /* 0x000fe40008000009 */
[----:B------:R-:W-:Y:S01]  /*4f70*/  @!P4 R2UR UR23, R11 ;  /* 0x000000000b17c2ca */ /* 0x000fe200000e0000 */
[----:B------:R-:W-:Y:S11]  /*4f80*/  @!UP3 UIADD3 UR8, UPT, UPT, UR8, 0x200, URZ ;  /* 0x000002000808b890 */ /* 0x000ff6000fffe0ff */
[----:B------:R-:W-:Y:S01]  /*4f90*/  @!UPT UIADD3 URZ, UPT, UPT, URZ, URZ, URZ ;  /* 0x000000fffffff290 */ /* 0x000fe2000fffe0ff */
[----:B------:R2:W-:Y:S01]  /*4fa0*/  @!UP2 UTMALDG.4D.IM2COL [UR8], [UR22], UR21 ;  /* 0x000000081600a3b4 */ /* 0x0005e20008058015 */
[----:B------:R2:W-:Y:S01]  /*4fb0*/  @!P4 SYNCS.ARRIVE.TRANS64.RED.A0TR RZ, [UR17+0xd0], R25 ;  /* 0x0000d019ffffc9a7 */ /* 0x0005e20008300411 */
[----:B------:R-:W-:Y:S04]  /*4fc0*/  UIADD3 UR17, UPT, UPT, UR18, 0x1, URZ ;  /* 0x0000000112117890 */ /* 0x000fe8000fffe0ff */
[----:B------:R-:W-:Y:S04]  /*4fd0*/  UISETP.NE.AND UP2, UPT, UR17, 0x3, UPT ;  /* 0x000000031100788c */ /* 0x000fe8000bf45270 */
[----:B------:R-:W-:Y:S02]  /*4fe0*/  USEL UR18, URZ, 0x1, UP2 ;  /* 0x00000001ff127887 */ /* 0x000fe40009000000 */
[----:B------:R-:W-:Y:S02]  /*4ff0*/  USEL UR17, UR17, URZ, UP2 ;  /* 0x000000ff11117287 */ /* 0x000fe40009000000 */
[----:B------:R-:W-:Y:S02]  /*5000*/  UPLOP3.LUT UP2, UPT, UPT, UPT, UPT, 0x80, 0x8 ;  /* 0x000000000008789c */ /* 0x000fe40003f4f070 */
[----:B------:R-:W-:Y:S01]  /*5010*/  LOP3.LUT R38, R38, UR18, RZ, 0x3c, !PT ;  /* 0x0000001226267c12 */ /* 0x000fe2000f8e3cff */
[----:B------:R-:W-:Y:S01]  /*5020*/  SYNCS.ARRIVE.TRANS64.RED.A1T0 RZ, [UR20], RZ ;  /* 0x000000ffffff79a7 */ /* 0x000fe20008100414 */
[----:B------:R-:W-:Y:S07]  /*5030*/  @P3 BRA `(.L_x_85) ;  /* 0xfffffff400003947 */ /* 0x000fee000383ffff */
[----:B------:R-:W-:Y:S01]  /*5040*/  UIADD3 UR15, UPT, UPT, UR15, 0xe8, URZ ;  /* 0x000000e80f0f7890 */ /* 0x000fe2000fffe0ff */
[----:B------:R-:W-:-:S03]  /*5050*/  SHF.L.U32 R3, R38, 0x1f, RZ ;  /* 0x0000001f26037819 */ /* 0x000fc600000006ff */
[----:B------:R-:W-:-:S09]  /*5060*/  ULEA UR4, UR17, UR15, 0x3 ;  /* 0x0000000f11047291 */ /* 0x000fd2000f8e18ff */
[----:B------:R-:W1:Y:S02]  /*5070*/  SYNCS.PHASECHK.TRANS64.TRYWAIT P0, [UR4], R3 ;  /* 0x00000003ff0075a7 */ /* 0x000e640008001104 */
[----:B-1----:R-:W-:Y:S05]  /*5080*/  @!P0 BRA `(.L_x_86) ;  /* 0x0000003000308947 */ /* 0x002fea0003800000 */
.L_x_173:
        /* <DEDUP_REMOVED lines=9> */
.L_x_175:
        /* <DEDUP_REMOVED lines=8> */
.L_x_88:
[----:B-1----:R1:W3:Y:S02]  /*51a0*/  SYNCS.PHASECHK.TRANS64.TRYWAIT P0, [R0+URZ], R3 ;  /* 0x00000003000075a7 */ /* 0x0022e400080011ff */
[----:B---3--:R-:W-:Y:S05]  /*51b0*/  @!P0 NANOSLEEP.SYNCS 0x989680 ;  /* 0x009896800000895d */ /* 0x008fea0003900000 */
[----:B------:R-:W3:Y:S02]  /*51c0*/  @!P0 SYNCS.PHASECHK.TRANS64 P0, [R0+URZ], R3 ;  /* 0x00000003000085a7 */ /* 0x000ee400080010ff */
[----:B--23--:R-:W-:Y:S05]  /*51d0*/  @P0 EXIT ;  /* 0x000000000000094d */ /* 0x00cfea0003800000 */
[----:B------:R-:W-:Y:S05]  /*51e0*/  BRA `(.L_x_88) ;  /* 0xfffffffc00ec7947 */ /* 0x000fea000383ffff */
.L_x_76:
[----:B------:R-:W-:-:S06]  /*51f0*/  UISETP.GE.AND UP1, UPT, UR4, 0x4, UPT ;  /* 0x000000040400788c */ /* 0x000fcc000bf26270 */
[----:B------:R-:W-:-:S13]  /*5200*/  PLOP3.LUT P0, PT, PT, PT, UP1, 0x80, 0x8 ;  /* 0x000000000008781c */ /* 0x000fda0003f0f018 */
[----:B-1----:R-:W-:Y:S05]  /*5210*/  @!P0 EXIT ;  /* 0x000000000000894d */ /* 0x002fea0003800000 */
[----:B------:R-:W-:Y:S01]  /*5220*/  BAR.SYNC.DEFER_BLOCKING 0x6, 0xa0 ;  /* 0x0182800000007b1d */ /* 0x000fe20000010000 */
[C---:B------:R-:W-:Y:S01]  /*5230*/  IMAD.SHL.U32 R7, R75.reuse, 0x20, RZ ;  /* 0x000000204b077824 */ /* 0x040fe200078e00ff */
[C---:B------:R-:W-:Y:S01]  /*5240*/  LOP3.LUT P0, RZ, R75.reuse, 0x4, RZ, 0xc0, !PT ;  /* 0x000000044bff7812 */ /* 0x040fe2000780c0ff */
[C---:B------:R-:W-:Y:S01]  /*5250*/  IMAD.SHL.U32 R74, R75.reuse, 0x10, RZ ;  /* 0x000000104b4a7824 */ /* 0x040fe200078e00ff */
[----:B------:R-:W-:Y:S01]  /*5260*/  CS2R R72, SRZ ;  /* 0x0000000000487805 */ /* 0x000fe2000001ff00 */
[----:B------:R-:W-:Y:S01]  /*5270*/  IMAD.SHL.U32 R3, R75, 0x4, RZ ;  /* 0x000000044b037824 */ /* 0x000fe200078e00ff */
[----:B------:R-:W-:Y:S02]  /*5280*/  UMOV UR50, 0x400 ;  /* 0x0000040000327882 */ /* 0x000fe40000000000 */
[----:B------:R-:W1:Y:S01]  /*5290*/  LDC R67, c[0x0][0x370] ;  /* 0x0000dc00ff437b82 */ /* 0x000e620000000800 */
[----:B------:R-:W-:Y:S01]  /*52a0*/  ULEA UR50, UR45, UR50, 0x18 ;  /* 0x000000322d327291 */ /* 0x000fe2000f8ec0ff */
[----:B------:R-:W-:Y:S01]  /*52b0*/  LOP3.LUT R0, R7, 0xc0, RZ, 0xc0, !PT ;  /* 0x000000c007007812 */ /* 0x000fe200078ec0ff */
[----:B------:R-:W-:Y:S01]  /*52c0*/  IMAD.U32 R32, R75, 0x10000, RZ ;  /* 0x000100004b207824 */ /* 0x000fe200078e00ff */
[----:B------:R-:W-:Y:S01]  /*52d0*/  LOP3.LUT R74, R74, 0x600, RZ, 0xc0, !PT ;  /* 0x000006004a4a7812 */ /* 0x000fe200078ec0ff */
[----:B------:R-:W-:Y:S01]  /*52e0*/  IMAD.MOV.U32 R77, RZ, RZ, 0x10 ;  /* 0x00000010ff4d7424 */ /* 0x000fe200078e00ff */
[----:B------:R-:W-:Y:S01]  /*52f0*/  LOP3.LUT R3, R0, 0x18, R3, 0xf8, !PT ;  /* 0x0000001800037812 */ /* 0x000fe200078ef803 */
[----:B------:R-:W-:Y:S01]  /*5300*/  IMAD.MOV.U32 R30, RZ, RZ, RZ ;  /* 0x000000ffff1e7224 */ /* 0x000fe200078e00ff */
[----:B------:R-:W2:Y:S01]  /*5310*/  LDC R28, c[0x0][0xb0c] ;  /* 0x0002c300ff1c7b82 */ /* 0x000ea20000000800 */
[----:B------:R-:W-:Y:S01]  /*5320*/  SHF.R.U32.HI R0, RZ, 0x1, R75 ;  /* 0x00000001ff007819 */ /* 0x000fe2000001164b */
[----:B------:R-:W3:Y:S01]  /*5330*/  LDCU.64 UR58, c[0x0][0x348] ;  /* 0x00006900ff3a77ac */ /* 0x000ee20008000a00 */
[----:B------:R-:W-:-:S02]  /*5340*/  LOP3.LUT R74, R74, 0x20, R7, 0xf8, !PT ;  /* 0x000000204a4a7812 */ /* 0x000fc400078ef807 */
[----:B------:R-:W-:Y:S01]  /*5350*/  LOP3.LUT R3, R3, 0x8, R0, 0x78, !PT ;  /* 0x0000000803037812 */ /* 0x000fe200078e7800 */
[----:B------:R-:W4:Y:S01]  /*5360*/  LDCU.64 UR36, c[0x0][0x888] ;  /* 0x00011100ff2477ac */ /* 0x000f220008000a00 */
[----:B------:R-:W-:Y:S01]  /*5370*/  LOP3.LUT R74, R74, 0x100, R7, 0xf8, !PT ;  /* 0x000001004a4a7812 */ /* 0x000fe200078ef807 */
[----:B------:R-:W1:Y:S01]  /*5380*/  LDC R65, c[0x0][0xb20] ;  /* 0x0002c800ff417b82 */ /* 0x000e620000000800 */
[----:B------:R-:W3:Y:S01]  /*5390*/  LDS R4, [UR50+0x160] ;  /* 0x00016032ff047984 */ /* 0x000ee20008000800 */
[----:B------:R-:W-:Y:S01]  /*53a0*/  LOP3.LUT R75, R75, 0x60, RZ, 0xc0, !PT ;  /* 0x000000604b4b7812 */ /* 0x000fe200078ec0ff */
[----:B------:R-:W1:Y:S01]  /*53b0*/  LDCU.64 UR38, c[0x0][0x890] ;  /* 0x00011200ff2677ac */ /* 0x000e620008000a00 */
[----:B------:R-:W-:Y:S02]  /*53c0*/  LOP3.LUT R74, R74, R3, RZ, 0xfc, !PT ;  /* 0x000000034a4a7212 */ /* 0x000fe400078efcff */
[----:B------:R-:W-:Y:S01]  /*53d0*/  LOP3.LUT R32, R32, 0x600000, RZ, 0xc0, !PT ;  /* 0x0060000020207812 */ /* 0x000fe200078ec0ff */
[----:B------:R-:W1:Y:S01]  /*53e0*/  LDCU.64 UR46, c[0x0][0xa90] ;  /* 0x00015200ff2e77ac */ /* 0x000e620008000a00 */
[----:B------:R-:W1:Y:S01]  /*53f0*/  LDC R27, c[0x0][0xb30] ;  /* 0x0002cc00ff1b7b82 */ /* 0x000e620000000800 */
[----:B------:R-:W-:Y:S01]  /*5400*/  SEL R77, R77, 0xfffffff0, !P0 ;  /* 0xfffffff04d4d7807 */ /* 0x000fe20004000000 */
[----:B------:R-:W-:Y:S01]  /*5410*/  UMOV UR54, 0x1 ;  /* 0x0000000100367882 */ /* 0x000fe20000000000 */
[----:B------:R-:W-:Y:S01]  /*5420*/  UMOV UR57, URZ ;  /* 0x000000ff00397c82 */ /* 0x000fe20008000000 */
[----:B------:R-:W-:Y:S01]  /*5430*/  UIADD3 UR55, UPT, UPT, UR50, 0x200, URZ ;  /* 0x0000020032377890 */ /* 0x000fe2000fffe0ff */
[----:B------:R-:W-:-:S03]  /*5440*/  UMOV UR53, URZ ;  /* 0x000000ff00357c82 */ /* 0x000fc60008000000 */
[----:B------:R-:W1:Y:S01]  /*5450*/  LDC.64 R56, c[0x0][0xb10] ;  /* 0x0002c400ff387b82 */ /* 0x000e620000000a00 */
[----:B------:R-:W-:-:S07]  /*5460*/  UMOV UR52, URZ ;  /* 0x000000ff00347c82 */ /* 0x000fce0008000000 */
[----:B------:R-:W1:Y:S08]  /*5470*/  LDC.64 R24, c[0x0][0xb18] ;  /* 0x0002c600ff187b82 */ /* 0x000e700000000a00 */
[----:B------:R-:W1:Y:S08]  /*5480*/  LDC.64 R22, c[0x0][0xb28] ;  /* 0x0002ca00ff167b82 */ /* 0x000e700000000a00 */
[----:B------:R-:W1:Y:S01]  /*5490*/  LDC.64 R54, c[0x0][0x8b0] ;  /* 0x00022c00ff367b82 */ /* 0x000e620000000a00 */
[C---:B---3--:R-:W-:Y:S01]  /*54a0*/  VIADD R5, R4.reuse, 0x40 ;  /* 0x0000004004057836 */ /* 0x048fe20000000000 */
[----:B------:R-:W-:-:S04]  /*54b0*/  LOP3.LUT R4, R4, 0xffff, RZ, 0xc0, !PT ;  /* 0x0000ffff04047812 */ /* 0x000fc800078ec0ff */
[----:B------:R-:W-:Y:S02]  /*54c0*/  LOP3.LUT R5, R5, 0xffff, RZ, 0xc0, !PT ;  /* 0x0000ffff05057812 */ /* 0x000fe400078ec0ff */
[----:B------:R-:W3:Y:S03]  /*54d0*/  LDC.64 R52, c[0x0][0x8a8] ;  /* 0x00022a00ff347b82 */ /* 0x000ee60000000a00 */
[----:B------:R1:W-:Y:S05]  /*54e0*/  STL.64 [R1], R4 ;  /* 0x0000000401007387 */ /* 0x0003ea0000100a00 */
[----:B------:R-:W1:Y:S08]  /*54f0*/  LDC.64 R60, c[0x0][0xa80] ;  /* 0x0002a000ff3c7b82 */ /* 0x000e700000000a00 */
[----:B------:R-:W1:Y:S08]  /*5500*/  LDC.64 R58, c[0x0][0xa88] ;  /* 0x0002a200ff3a7b82 */ /* 0x000e700000000a00 */
[----:B--2-4-:R-:W1:Y:S02]  /*5510*/  LDC R66, c[0x0][0x374] ;  /* 0x0000dd00ff427b82 */ /* 0x014e640000000800 */
.L_x_119:
[----:B------:R-:W-:Y:S04]  /*5520*/  SHF.L.U32 R3, R72, 0x1f, RZ ;  /* 0x0000001f48037819 */ /* 0x000fe800000006ff */
[----:B------:R-:W2:Y:S02]  /*5530*/  SYNCS.PHASECHK.TRANS64.TRYWAIT P0, [UR50+0x110], R3 ;  /* 0x00011003ff0075a7 */ /* 0x000ea40008001132 */
[----:B-12---:R-:W-:Y:S05]  /*5540*/  @!P0 BRA `(.L_x_89) ;  /* 0x0000002c00308947 */ /* 0x006fea0003800000 */
.L_x_177:
[----:B------:R-:W4:Y:S01]  /*5550*/  LDC.64 R12, c[0x0][0xb10] ;  /* 0x0002c400ff0c7b82 */ /* 0x000f220000000a00 */
[----:B------:R-:W3:Y:S01]  /*5560*/  LDS.128 R36, [UR50+0x150] ;  /* 0x00015032ff247984 */ /* 0x000ee20008000c00 */
[----:B------:R-:W-:Y:S01]  /*5570*/  UIADD3 UR4, UPT, UPT, UR50, 0x118, URZ ;  /* 0x0000011832047890 */ /* 0x000fe2000fffe0ff */
[----:B--2---:R-:W-:Y:S01]  /*5580*/  IMAD R0, R30, 0x4, R1 ;  /* 0x000000041e007824 */ /* 0x004fe200078e0201 */
[----:B-1----:R-:W-:Y:S04]  /*5590*/  ISETP.NE.AND P1, PT, R27, 0x1, PT ;  /* 0x000000011b00780c */ /* 0x002fe80003f25270 */
[----:B------:R-:W1:Y:S01]  /*55a0*/  LDC.64 R10, c[0x0][0xb18] ;  /* 0x0002c600ff0a7b82 */ /* 0x000e620000000a00 */
[----:B------:R-:W-:Y:S01]  /*55b0*/  UPRMT UR4, URZ, 0x654, UR4 ;  /* 0x00000654ff047896 */ /* 0x000fe20008000004 */
[----:B------:R-:W-:Y:S01]  /*55c0*/  ISETP.GE.AND P0, PT, R26, 0x1, PT ;  /* 0x000000011a00780c */ /* 0x000fe20003f06270 */
[----:B------:R-:W-:Y:S01]  /*55d0*/  @!PT LDS RZ, [RZ] ;  /* 0x00000000fffff984 */ /* 0x000fe20000000800 */
[----:B------:R-:W-:Y:S01]  /*55e0*/  @!PT LDS RZ, [RZ] ;  /* 0x00000000fffff984 */ /* 0x000fe20000000800 */
[----:B------:R-:W-:Y:S01]  /*55f0*/  @!PT LDS RZ, [RZ] ;  /* 0x00000000fffff984 */ /* 0x000fe20000000800 */
[----:B------:R-:W-:Y:S01]  /*5600*/  @!PT LDS RZ, [RZ] ;  /* 0x00000000fffff984 */ /* 0x000fe20000000800 */
[----:B------:R2:W-:Y:S06]  /*5610*/  MEMBAR.ALL.CTA ;  /* 0x0000000000007992 */ /* 0x0005ec0000008000 */
[----:B--2---:R-:W2:Y:S01]  /*5620*/  FENCE.VIEW.ASYNC.S ;  /* 0x00000000000073c6 */ /* 0x004ea20000000000 */
[----:B------:R-:W1:Y:S08]  /*5630*/  @!P1 LDC R14, c[0x0][0xb20] ;  /* 0x0002c800ff0e9b82 */ /* 0x000e700000000800 */
[----:B------:R-:W1:Y:S01]  /*5640*/  @!P1 LDC R9, c[0x0][0xb0c] ;  /* 0x0002c300ff099b82 */ /* 0x000e620000000800 */
[----:B--2---:R-:W-:Y:S01]  /*5650*/  SYNCS.ARRIVE.TRANS64.RED.A1T0 RZ, [UR4], RZ ;  /* 0x000000ffffff79a7 */ /* 0x004fe20008100404 */
[----:B------:R2:W5:Y:S01]  /*5660*/  LDL R17, [R0] ;  /* 0x0000000000117983 */ /* 0x0005620000100800 */
[----:B---3--:R-:W-:Y:S04]  /*5670*/  LOP3.LUT P4, RZ, R38, 0x1, RZ, 0xc0, !PT ;  /* 0x0000000126ff7812 */ /* 0x008fe8000788c0ff */
[----:B------:R-:W-:Y:S09]  /*5680*/  P2R R78, PR, RZ, 0x10 ;  /* 0x00000010ff4e7803 */ /* 0x000ff20000000000 */
[----:B------:R-:W-:Y:S02]  /*5690*/  @P4 MOV R31, R36 ;  /* 0x00000024001f4202 */ /* 0x000fe40000000f00 */
[----:B------:R-:W-:Y:S01]  /*56a0*/  @P4 LOP3.LUT R29, R37, 0xffff, RZ, 0xc0, !PT ;  /* 0x0000ffff251d4812 */ /* 0x000fe200078ec0ff */
[----:B--2-4-:R-:W-:Y:S06]  /*56b0*/  @!P0 BRA `(.L_x_90) ;  /* 0x0000000000a48947 */ /* 0x014fec0003800000 */
[----:B------:R-:W-:Y:S01]  /*56c0*/  IMAD.HI.U32 R20, R66, R25, RZ ;  /* 0x0000001942147227 */ /* 0x000fe200078e00ff */
[----:B------:R-:W-:Y:S02]  /*56d0*/  ISETP.NE.AND P0, PT, R24, 0x1, PT ;  /* 0x000000011800780c */ /* 0x000fe40003f05270 */
[----:B------:R-:W-:Y:S01]  /*56e0*/  ISETP.NE.AND P2, PT, R26, 0x1, PT ;  /* 0x000000011a00780c */ /* 0x000fe20003f45270 */
[-C--:B------:R-:W-:Y:S01]  /*56f0*/  IMAD.HI.U32 R16, R67, R56.reuse, RZ ;  /* 0x0000003843107227 */ /* 0x080fe200078e00ff */
[----:B------:R-:W-:Y:S02]  /*5700*/  SHF.R.U32.HI R21, RZ, R65, R20 ;  /* 0x00000041ff157219 */ /* 0x000fe40000011614 */
[----:B------:R-:W-:Y:S01]  /*5710*/  ISETP.NE.AND P3, PT, R28, 0x1, PT ;  /* 0x000000011c00780c */ /* 0x000fe20003f65270 */
[----:B------:R-:W-:Y:S01]  /*5720*/  IMAD.HI.U32 R40, R29, R25, RZ ;  /* 0x000000191d287227 */ /* 0x000fe200078e00ff */
[----:B------:R-:W-:Y:S02]  /*5730*/  SHF.R.U32.HI R16, RZ, R57, R16 ;  /* 0x00000039ff107219 */ /* 0x000fe40000011610 */
[----:B------:R-:W-:Y:S01]  /*5740*/  SEL R3, R66, R21, !P0 ;  /* 0x0000001542037207 */ /* 0x000fe20004000000 */
[----:B------:R-:W-:Y:S01]  /*5750*/  IMAD.HI.U32 R34, R31, R56, RZ ;  /* 0x000000381f227227 */ /* 0x000fe200078e00ff */
[----:B------:R-:W-:Y:S03]  /*5760*/  SEL R7, R67, R16, !P3 ;  /* 0x0000001043077207 */ /* 0x000fe60005800000 */
[-C--:B------:R-:W-:Y:S01]  /*5770*/  IMAD.HI.U32 R16, R3, R22.reuse, RZ ;  /* 0x0000001603107227 */ /* 0x080fe200078e00ff */
[----:B------:R-:W-:Y:S03]  /*5780*/  SHF.R.U32.HI R34, RZ, R57, R34 ;  /* 0x00000039ff227219 */ /* 0x000fe60000011622 */
[----:B------:R-:W-:Y:S01]  /*5790*/  IMAD.HI.U32 R20, R7, R22, RZ ;  /* 0x0000001607147227 */ /* 0x000fe200078e00ff */
[----:B------:R-:W-:Y:S02]  /*57a0*/  @P2 SHF.R.U32.HI R3, RZ, R23, R16 ;  /* 0x00000017ff032219 */ /* 0x000fe40000011610 */
[----:B------:R-:W-:Y:S02]  /*57b0*/  SHF.R.U32.HI R16, RZ, R65, R40 ;  /* 0x00000041ff107219 */ /* 0x000fe40000011628 */
[----:B------:R-:W-:Y:S01]  /*57c0*/  @P2 SHF.R.U32.HI R7, RZ, R23, R20 ;  /* 0x00000017ff072219 */ /* 0x000fe20000011614 */
[C---:B------:R-:W-:Y:S01]  /*57d0*/  IMAD R2, R26.reuse, R3, RZ ;  /* 0x000000031a027224 */ /* 0x040fe200078e02ff */
[----:B------:R-:W-:Y:S02]  /*57e0*/  SEL R5, R29, R16, !P0 ;  /* 0x000000101d057207 */ /* 0x000fe40004000000 */
[----:B------:R-:W-:Y:S01]  /*57f0*/  SEL R3, R31, R34, !P3 ;  /* 0x000000221f037207 */ /* 0x000fe20005800000 */
[----:B------:R-:W-:Y:S01]  /*5800*/  IMAD R4, R26, R7, RZ ;  /* 0x000000071a047224 */ /* 0x000fe200078e02ff */
[C---:B------:R-:W-:Y:S01]  /*5810*/  ISETP.GE.AND P0, PT, R5.reuse, R2, PT ;  /* 0x000000020500720c */ /* 0x040fe20003f06270 */
[----:B------:R-:W-:Y:S03]  /*5820*/  IMAD.HI.U32 R6, R5, R22, RZ ;  /* 0x0000001605067227 */ /* 0x000fe600078e00ff */
[----:B------:R-:W-:Y:S01]  /*5830*/  ISETP.GE.OR P0, PT, R3, R4, P0 ;  /* 0x000000040300720c */ /* 0x000fe20000706670 */
[----:B------:R-:W-:Y:S01]  /*5840*/  IMAD.MOV R4, RZ, RZ, -R3 ;  /* 0x000000ffff047224 */ /* 0x000fe200078e0a03 */
[-C--:B------:R-:W-:Y:S03]  /*5850*/  SHF.R.U32.HI R6, RZ, R23.reuse, R6 ;  /* 0x00000017ff067219 */ /* 0x080fe60000011606 */
[----:B------:R-:W-:Y:S01]  /*5860*/  IMAD R31, R28, R4, R31 ;  /* 0x000000041c1f7224 */ /* 0x000fe200078e021f */
[----:B------:R-:W-:Y:S05]  /*5870*/  SEL R15, R5, R6, !P2 ;  /* 0x00000006050f7207 */ /* 0x000fea0005000000 */
[----:B------:R-:W-:Y:S02]  /*5880*/  IMAD.MOV R6, RZ, RZ, -R15 ;  /* 0x000000ffff067224 */ /* 0x000fe400078e0a0f */
[C---:B------:R-:W-:Y:S04]  /*5890*/  @!P0 IMAD.HI.U32 R2, R3.reuse, R22, RZ ;  /* 0x0000001603028227 */ /* 0x040fe800078e00ff */
[----:B------:R-:W-:Y:S01]  /*58a0*/  IMAD R6, R26, R6, R5 ;  /* 0x000000061a067224 */ /* 0x000fe200078e0205 */
[----:B------:R-:W-:Y:S04]  /*58b0*/  @!P0 SHF.R.U32.HI R2, RZ, R23, R2 ;  /* 0x00000017ff028219 */ /* 0x000fe80000011602 */
[----:B------:R-:W-:Y:S02]  /*58c0*/  @!P0 SEL R0, R3, R2, !P2 ;  /* 0x0000000203008207 */ /* 0x000fe40005000000 */
[----:B------:R-:W-:Y:S02]  /*58d0*/  IADD3 R2, PT, PT, -R5, RZ, RZ ;  /* 0x000000ff05027210 */ /* 0x000fe40007ffe1ff */
[----:B------:R-:W-:Y:S01]  /*58e0*/  @!P0 IADD3 R8, PT, PT, R15, -R0, RZ ;  /* 0x800000000f088210 */ /* 0x000fe20007ffe0ff */
[----:B------:R-:W-:Y:S02]  /*58f0*/  @!P0 IMAD R0, R7, R6, R0 ;  /* 0x0000000607008224 */ /* 0x000fe400078e0200 */
[----:B------:R-:W-:Y:S02]  /*5900*/  IMAD R29, R24, R2, R29 ;  /* 0x00000002181d7224 */ /* 0x000fe400078e021d */
[----:B------:R-:W-:Y:S02]  /*5910*/  @!P0 IMAD R5, R8, R26, R3 ;  /* 0x0000001a08058224 */ /* 0x000fe400078e0203 */
[----:B------:R-:W-:Y:S04]  /*5920*/  @!P0 IMAD.MOV.U32 R3, RZ, RZ, R0 ;  /* 0x000000ffff038224 */ /* 0x000fe800078e0000 */
[----:B------:R-:W-:Y:S02]  /*5930*/  IMAD R31, R3, R28, R31 ;  /* 0x0000001c031f7224 */ /* 0x000fe400078e021f */
[----:B------:R-:W-:Y:S07]  /*5940*/  IMAD R29, R5, R24, R29 ;  /* 0x00000018051d7224 */ /* 0x000fee00078e021d */
.L_x_90:
[----:B-1----:R-:W-:Y:S01]  /*5950*/  @!P1 ISETP.NE.AND P0, PT, R10, 0x1, PT ;  /* 0x000000010a00980c */ /* 0x002fe20003f05270 */
[----:B------:R-:W-:Y:S01]  /*5960*/  @!P1 IMAD.HI.U32 R0, R31, R12, RZ ;  /* 0x0000000c1f009227 */ /* 0x000fe200078e00ff */
[----:B------:R-:W-:Y:S01]  /*5970*/  @!P1 ISETP.NE.AND P2, PT, R9, 0x1, PT ;  /* 0x000000010900980c */ /* 0x000fe20003f45270 */
[----:B------:R-:W-:Y:S01]  /*5980*/  ULOP3.LUT UP0, URZ, UR55, 0x1b0, URZ, 0xc0, !UPT ;  /* 0x000001b037ff7892 */ /* 0x000fe2000f80c0ff */
[----:B------:R-:W-:Y:S01]  /*5990*/  @P4 SHF.R.U32.HI R36, RZ, 0x10, R37 ;  /* 0x00000010ff244819 */ /* 0x000fe20000011625 */
[----:B------:R-:W-:Y:S01]  /*59a0*/  @!P1 IMAD.HI.U32 R3, R29, R11, RZ ;  /* 0x0000000b1d039227 */ /* 0x000fe200078e00ff */
[----:B------:R-:W-:Y:S02]  /*59b0*/  @!P1 SHF.R.U32.HI R0, RZ, R13, R0 ;  /* 0x0000000dff009219 */ /* 0x000fe40000011600 */
[----:B------:R-:W-:Y:S02]  /*59c0*/  R2UR UR41, R18 ;  /* 0x00000000122972ca */ /* 0x000fe400000e0000 */
[----:B------:R-:W-:Y:S02]  /*59d0*/  @!P1 SHF.R.U32.HI R2, RZ, R14, R3 ;  /* 0x0000000eff029219 */ /* 0x000fe40000011603 */
[----:B------:R-:W-:Y:S02]  /*59e0*/  @!P1 SEL R3, R31, R0, !P2 ;  /* 0x000000001f039207 */ /* 0x000fe40005000000 */
[----:B------:R-:W-:Y:S02]  /*59f0*/  @!P1 SEL R2, R29, R2, !P0 ;  /* 0x000000021d029207 */ /* 0x000fe40004000000 */
[----:B------:R-:W-:Y:S03]  /*5a00*/  @P4 R2UR UR51, R36 ;  /* 0x00000000243342ca */ /* 0x000fe600000e0000 */
[----:B------:R-:W-:Y:S02]  /*5a10*/  @!P1 IMAD.IADD R0, R2, 0x1, -R3 ;  /* 0x0000000102009824 */ /* 0x000fe400078e0a03 */
[----:B------:R-:W-:Y:S01]  /*5a20*/  @!P1 IMAD.IADD R2, R3, 0x1, -R2 ;  /* 0x0000000103029824 */ /* 0x000fe200078e0a02 */
[----:B------:R-:W-:Y:S01]  /*5a30*/  USHF.L.U32 UR41, UR41, 0x6, URZ ;  /* 0x0000000629297899 */ /* 0x000fe200080006ff */
[----:B------:R-:W-:Y:S02]  /*5a40*/  @!P1 IMAD R31, R0, R9, R31 ;  /* 0x00000009001f9224 */ /* 0x000fe400078e021f */
[----:B------:R-:W-:Y:S01]  /*5a50*/  @!P1 IMAD R29, R2, R10, R29 ;  /* 0x0000000a021d9224 */ /* 0x000fe200078e021d */
[----:B------:R-:W-:Y:S08]  /*5a60*/  BRA.U !UP0, `(.L_x_91) ;  /* 0x00000001087c7547 */ /* 0x000ff0000b800000 */
[----:B------:R-:W1:Y:S01]  /*5a70*/  LDCU.64 UR8, c[0x4][0x80] ;  /* 0x01001000ff0877ac */ /* 0x000e620008000a00 */
[----:B------:R-:W-:Y:S01]  /*5a80*/  MOV R2, 0x0 ;  /* 0x0000000000027802 */ /* 0x000fe20000000f00 */
[----:B------:R-:W-:Y:S02]  /*5a90*/  HFMA2 R12, -RZ, RZ, 0, 5.9604644775390625e-08 ;  /* 0x00000001ff0c7431 */ /* 0x000fe400000001ff */
[----:B------:R-:W-:Y:S01]  /*5aa0*/  IMAD.MOV.U32 R8, RZ, RZ, 0x70 ;  /* 0x00000070ff087424 */ /* 0x000fe200078e00ff */
[----:B------:R2:W3:Y:S01]  /*5ab0*/  LDC.64 R14, c[0x4][R2] ;  /* 0x01000000020e7b82 */ /* 0x0004e20000000a00 */
[----:B------:R-:W4:Y:S01]  /*5ac0*/  LDCU.64 UR6, c[0x4][0x88] ;  /* 0x01001100ff0677ac */ /* 0x000f220008000a00 */
[----:B------:R-:W-:Y:S01]  /*5ad0*/  IMAD.MOV.U32 R13, RZ, RZ, RZ ;  /* 0x000000ffff0d7224 */ /* 0x000fe200078e00ff */
[----:B------:R-:W2:Y:S01]  /*5ae0*/  LDCU.64 UR4, c[0x4][0x8] ;  /* 0x01000100ff0477ac */ /* 0x000ea20008000a00 */
[----:B-1----:R-:W-:Y:S01]  /*5af0*/  MOV R5, UR9 ;  /* 0x0000000900057c02 */ /* 0x002fe20008000f00 */
[----:B------:R-:W-:Y:S01]  /*5b00*/  IMAD.U32 R4, RZ, RZ, UR8 ;  /* 0x00000008ff047e24 */ /* 0x000fe2000f8e00ff */
[----:B----4-:R-:W-:Y:S01]  /*5b10*/  MOV R7, UR7 ;  /* 0x0000000700077c02 */ /* 0x010fe20008000f00 */
[----:B------:R-:W-:Y:S01]  /*5b20*/  IMAD.U32 R6, RZ, RZ, UR6 ;  /* 0x00000006ff067e24 */ /* 0x000fe2000f8e00ff */
[----:B--2---:R-:W-:Y:S01]  /*5b30*/  MOV R11, UR5 ;  /* 0x00000005000b7c02 */ /* 0x004fe20008000f00 */
[----:B------:R-:W-:Y:S02]  /*5b40*/  IMAD.U32 R10, RZ, RZ, UR4 ;  /* 0x00000004ff0a7e24 */ /* 0x000fe4000f8e00ff */
[----:B------:R-:W-:Y:S07]  /*5b50*/  LEPC R20, `(.L_x_92) ;  /* 0x000000001014794e */ /* 0x000fee0000000000 */
[----:B---3-5:R-:W-:Y:S05]  /*5b60*/  CALL.ABS.NOINC R14 ;  /* 0x000000000e007343 */ /* 0x028fea0003c00000 */
.L_x_92:
[----:B------:R-:W1:Y:S01]  /*5b70*/  LDCU.64 UR8, c[0x4][0x80] ;  /* 0x01001000ff0877ac */ /* 0x000e620008000a00 */
[----:B------:R-:W2:Y:S01]  /*5b80*/  LDC.64 R2, c[0x4][R2] ;  /* 0x0100000002027b82 */ /* 0x000ea20000000a00 */
[----:B------:R-:W-:Y:S02]  /*5b90*/  HFMA2 R12, -RZ, RZ, 0, 5.9604644775390625e-08 ;  /* 0x00000001ff0c7431 */ /* 0x000fe400000001ff */
[----:B------:R-:W-:Y:S02]  /*5ba0*/  IMAD.MOV.U32 R8, RZ, RZ, 0x70 ;  /* 0x00000070ff087424 */ /* 0x000fe400078e00ff */
[----:B------:R-:W-:Y:S01]  /*5bb0*/  IMAD.MOV.U32 R13, RZ, RZ, RZ ;  /* 0x000000ffff0d7224 */ /* 0x000fe200078e00ff */
[----:B------:R-:W3:Y:S01]  /*5bc0*/  LDCU.64 UR6, c[0x4][0x88] ;  /* 0x01001100ff0677ac */ /* 0x000ee20008000a00 */
[----:B------:R-:W4:Y:S01]  /*5bd0*/  LDCU.64 UR4, c[0x4][0x8] ;  /* 0x01000100ff0477ac */ /* 0x000f220008000a00 */
[----:B-1----:R-:W-:Y:S02]  /*5be0*/  MOV R4, UR8 ;  /* 0x0000000800047c02 */ /* 0x002fe40008000f00 */
[----:B------:R-:W-:Y:S02]  /*5bf0*/  MOV R5, UR9 ;  /* 0x0000000900057c02 */ /* 0x000fe40008000f00 */
[----:B---3--:R-:W-:Y:S01]  /*5c00*/  MOV R7, UR7 ;  /* 0x0000000700077c02 */ /* 0x008fe20008000f00 */
[----:B------:R-:W-:Y:S01]  /*5c10*/  IMAD.U32 R6, RZ, RZ, UR6 ;  /* 0x00000006ff067e24 */ /* 0x000fe2000f8e00ff */
[----:B----4-:R-:W-:Y:S01]  /*5c20*/  MOV R11, UR5 ;  /* 0x00000005000b7c02 */ /* 0x010fe20008000f00 */
[----:B------:R-:W-:Y:S02]  /*5c30*/  IMAD.U32 R10, RZ, RZ, UR4 ;  /* 0x00000004ff0a7e24 */ /* 0x000fe4000f8e00ff */
[----:B------:R-:W-:Y:S07]  /*5c40*/  LEPC R20, `(.L_x_91) ;  /* 0x000000001014794e */ /* 0x000fee0000000000 */
[----:B--2---:R-:W-:Y:S05]  /*5c50*/  CALL.ABS.NOINC R2 ;  /* 0x0000000002007343 */ /* 0x004fea0003c00000 */
.L_x_91:
[----:B------:R-:W-:Y:S01]  /*5c60*/  ISETP.NE.U32.AND P4, PT, R54, RZ, PT ;  /* 0x000000ff3600720c */ /* 0x000fe20003f85070 */
[----:B------:R-:W-:Y:S01]  /*5c70*/  UISETP.NE.AND UP2, UPT, UR56, URZ, UPT ;  /* 0x000000ff3800728c */ /* 0x000fe2000bf45270 */
[----:B------:R-:W-:Y:S01]  /*5c80*/  ISETP.NE.U32.AND P2, PT, RZ, UR36, PT ;  /* 0x00000024ff007c0c */ /* 0x000fe2000bf45070 */
[----:B------:R-:W-:Y:S01]  /*5c90*/  UISETP.NE.U32.AND UP1, UPT, UR38, URZ, UPT ;  /* 0x000000ff2600728c */ /* 0x000fe2000bf25070 */
[----:B------:R-:W-:Y:S01]  /*5ca0*/  ISETP.NE.AND.EX P4, PT, R55, RZ, PT, P4 ;  /* 0x000000ff3700720c */ /* 0x000fe20003f85340 */
[----:B------:R-:W-:Y:S01]  /*5cb0*/  UPLOP3.LUT UP0, UPT, UPT, UPT, UPT, 0x40, 0x4 ;  /* 0x000000000004789c */ /* 0x000fe20003f0e870 */
[----:B------:R-:W-:Y:S01]  /*5cc0*/  ISETP.NE.AND.EX P2, PT, RZ, UR37, PT, P2 ;  /* 0x00000025ff007c0c */ /* 0x000fe2000bf45320 */
[----:B------:R-:W-:Y:S01]  /*5cd0*/  UISETP.NE.AND.EX UP1, UPT, UR39, URZ, UPT, UP1 ;  /* 0x000000ff2700728c */ /* 0x000fe2000bf25310 */
[----:B------:R-:W-:Y:S04]  /*5ce0*/  PLOP3.LUT P1, PT, PT, PT, UP2, 0x80, 0x8 ;  /* 0x000000000008781c */ /* 0x000fe80003f2f028 */
[----:B------:R-:W-:Y:S06]  /*5cf0*/  @UP2 UPLOP3.LUT UP0, UPT, UPT, UPT, UP1, 0x80, 0x8 ;  /* 0x000000000008289c */ /* 0x000fec0003f0f010 */
[----:B------:R-:W-:Y:S01]  /*5d00*/  PLOP3.LUT P0, PT, PT, PT, UP0, 0x80, 0x8 ;  /* 0x000000000008781c */ /* 0x000fe20003f0f008 */
[----:B------:R-:W-:Y:S01]  /*5d10*/  @!UPT UIADD3 URZ, UPT, UPT, URZ, URZ, URZ ;  /* 0x000000fffffff290 */ /* 0x000fe2000fffe0ff */
[----:B------:R-:W-:Y:S11]  /*5d20*/  BRA.U !UP1, `(.L_x_93) ;  /* 0x0000000109387547 */ /* 0x000ff6000b800000 */
[----:B------:R-:W-:Y:S01]  /*5d30*/  UISETP.NE.U32.AND UP0, UPT, UR36, URZ, UPT ;  /* 0x000000ff2400728c */ /* 0x000fe2000bf05070 */
[----:B------:R-:W-:Y:S02]  /*5d40*/  HFMA2 R0, -RZ, RZ, 0, 5.9604644775390625e-08 ;  /* 0x00000001ff007431 */ /* 0x000fe400000001ff */
[----:B------:R-:W-:Y:S01]  /*5d50*/  IMAD.MOV.U32 R63, RZ, RZ, 0x1 ;  /* 0x00000001ff3f7424 */ /* 0x000fe200078e00ff */
[----:B------:R-:W-:Y:S06]  /*5d60*/  UISETP.NE.AND.EX UP0, UPT, UR37, URZ, UPT, UP0 ;  /* 0x000000ff2500728c */ /* 0x000fec000bf05300 */
[----:B------:R-:W-:Y:S05]  /*5d70*/  PLOP3.LUT P3, PT, PT, PT, UP0, 0x80, 0x8 ;  /* 0x000000000008781c */ /* 0x000fea0003f6f008 */
[----:B------:R-:W1:Y:S01]  /*5d80*/  @UP0 LDCU.64 UR6, c[0x0][0x888] ;  /* 0x00011100ff0607ac */ /* 0x000e620008000a00 */
[----:B------:R-:W-:Y:S07]  /*5d90*/  @UP0 UIMAD UR4, UR60, UR38, URZ ;  /* 0x000000263c0402a4 */ /* 0x000fee000f8e02ff */
[----:B------:R-:W-:Y:S01]  /*5da0*/  @!P3 PRMT R63, R0, 0x7610, R63 ;  /* 0x00007610003fb816 */ /* 0x000fe2000000003f */
[----:B-1----:R-:W-:Y:S03]  /*5db0*/  @UP0 UIMAD.WIDE UR6, UR4, 0x4, UR6 ;  /* 0x00000004040608a5 */ /* 0x002fe6000f8e0206 */
[----:B------:R-:W1:Y:S03]  /*5dc0*/  @!UP0 LDCU UR4, c[0x0][0x880] ;  /* 0x00011000ff0487ac */ /* 0x000e660008000800 */
[----:B------:R-:W-:Y:S01]  /*5dd0*/  IMAD.U32 R2, RZ, RZ, UR6 ;  /* 0x00000006ff027e24 */ /* 0x000fe2000f8e00ff */
[----:B------:R-:W-:Y:S05]  /*5de0*/  MOV R3, UR7 ;  /* 0x0000000700037c02 */ /* 0x000fea0008000f00 */
[----:B-----5:R2:W5:Y:S02]  /*5df0*/  @P3 LDG.E R35, desc[UR48][R2.64] ;  /* 0x0000003002233981 */ /* 0x020564000c1e1900 */
[----:B-12---:R-:W-:Y:S02]  /*5e00*/  @!P3 IMAD.U32 R35, RZ, RZ, UR4 ;  /* 0x00000004ff23be24 */ /* 0x006fe4000f8e00ff */
.L_x_93:
[----:B------:R-:W-:Y:S05]  /*5e10*/  @!P4 BRA `(.L_x_94) ;  /* 0x000000000020c947 */ /* 0x000fea0003800000 */
[----:B------:R-:W-:Y:S04]  /*5e20*/  ISETP.NE.U32.AND P3, PT, R52, RZ, PT ;  /* 0x000000ff3400720c */ /* 0x000fe80003f65070 */
[----:B------:R-:W-:Y:S11]  /*5e30*/  ISETP.NE.AND.EX P3, PT, R53, RZ, PT, P3 ;  /* 0x000000ff3500720c */ /* 0x000ff60003f65330 */
[----:B------:R-:W-:Y:S02]  /*5e40*/  @!UPT UIADD3 URZ, UPT, UPT, URZ, URZ, URZ ;  /* 0x000000fffffff290 */ /* 0x000fe4000fffe0ff */
[----:B------:R-:W1:Y:S01]  /*5e50*/  @P3 LDC.64 R2, c[0x0][0x8a8] ;  /* 0x00022a00ff023b82 */ /* 0x000e620000000a00 */
[----:B------:R-:W-:Y:S04]  /*5e60*/  @P3 IMAD R0, R54, UR60, RZ ;  /* 0x0000003c36003c24 */ /* 0x000fe8000f8e02ff */
[----:B-1----:R-:W-:Y:S05]  /*5e70*/  @P3 IMAD.WIDE R2, R0, 0x4, R2 ;  /* 0x0000000400023825 */ /* 0x002fea00078e0202 */
[----:B-----5:R1:W5:Y:S02]  /*5e80*/  @P3 LDG.E R33, desc[UR48][R2.64] ;  /* 0x0000003002213981 */ /* 0x020364000c1e1900 */
[----:B-1----:R-:W2:Y:S02]  /*5e90*/  @!P3 LDC R33, c[0x0][0x8a0] ;  /* 0x00022800ff21bb82 */ /* 0x002ea40000000800 */
.L_x_94:
[----:B-----5:R-:W-:Y:S01]  /*5ea0*/  FSETP.NEU.AND P3, PT, R35, RZ, PT ;  /* 0x000000ff2300720b */ /* 0x020fe20003f6d000 */
[----:B------:R-:W-:Y:S01]  /*5eb0*/  ULOP3.LUT UR4, UR54, 0x1, URZ, 0x3c, !UPT ;  /* 0x0000000136047892 */ /* 0x000fe2000f8e3cff */
[----:B------:R-:W-:Y:S01]  /*5ec0*/  SEL R5, RZ, 0xffffffff, P2 ;  /* 0xffffffffff057807 */ /* 0x000fe20001000000 */
[----:B------:R-:W-:Y:S01]  /*5ed0*/  IMAD.SHL.U32 R81, R19, 0x40, RZ ;  /* 0x0000004013517824 */ /* 0x000fe200078e00ff */
[----:B------:R-:W-:Y:S01]  /*5ee0*/  @P1 LOP3.LUT P2, RZ, R63, 0xff, RZ, 0xc0, !PT ;  /* 0x000000ff3fff1812 */ /* 0x000fe2000784c0ff */
[----:B------:R-:W-:Y:S01]  /*5ef0*/  BSSY B1, `(.L_x_95) ;  /* 0x0000044000017945 */ /* 0x000fe20003800000 */
[----:B------:R-:W-:Y:S01]  /*5f00*/  @P1 SEL R2, RZ, 0xffffffff, P3 ;  /* 0xffffffffff021807 */ /* 0x000fe20001800000 */
[----:B------:R-:W-:Y:S01]  /*5f10*/  IMAD.U32 R39, RZ, RZ, UR4 ;  /* 0x00000004ff277e24 */ /* 0x000fe2000f8e00ff */
[----:B------:R-:W-:Y:S01]  /*5f20*/  LEA R84, R30, UR50, 0x3 ;  /* 0x000000321e547c11 */ /* 0x000fe2000f8e18ff */
[----:B------:R-:W-:Y:S01]  /*5f30*/  IMAD.HI.U32 R7, R81, R61, RZ ;  /* 0x0000003d51077227 */ /* 0x000fe200078e00ff */
[----:B------:R-:W-:Y:S02]  /*5f40*/  @P0 SEL R2, R5, R2, !P2 ;  /* 0x0000000205020207 */ /* 0x000fe40005000000 */
[----:B------:R-:W-:Y:S01]  /*5f50*/  SHF.L.U32 R3, R73, 0x1f, RZ ;  /* 0x0000001f49037819 */ /* 0x000fe200000006ff */
[----:B------:R-:W-:Y:S01]  /*5f60*/  IMAD.MOV.U32 R86, RZ, RZ, 0x1 ;  /* 0x00000001ff567424 */ /* 0x000fe200078e00ff */
[----:B------:R-:W-:Y:S01]  /*5f70*/  @P1 LOP3.LUT R2, R2, 0x1, RZ, 0xc0, !PT ;  /* 0x0000000102021812 */ /* 0x000fe200078ec0ff */
[----:B------:R-:W-:Y:S01]  /*5f80*/  IMAD.IADD R34, R32, 0x1, R17 ;  /* 0x0000000120227824 */ /* 0x000fe200078e0211 */
[----:B------:R-:W-:Y:S01]  /*5f90*/  ISETP.NE.AND P2, PT, R60, 0x1, PT ;  /* 0x000000013c00780c */ /* 0x000fe20003f45270 */
[----:B------:R-:W-:Y:S01]  /*5fa0*/  IMAD.U32 R85, RZ, RZ, UR57 ;  /* 0x00000039ff557e24 */ /* 0x000fe2000f8e00ff */
[----:B------:R-:W-:Y:S01]  /*5fb0*/  ISETP.NE.U32.OR P5, PT, R2, 0x1, !P1 ;  /* 0x000000010200780c */ /* 0x000fe20004fa5470 */
[----:B------:R-:W-:Y:S01]  /*5fc0*/  IMAD.U32 R2, RZ, RZ, UR57 ;  /* 0x00000039ff027e24 */ /* 0x000fe2000f8e00ff */
[----:B------:R-:W-:Y:S02]  /*5fd0*/  ISETP.NE.AND P4, PT, R59, 0x1, PT ;  /* 0x000000013b00780c */ /* 0x000fe40003f85270 */
[----:B------:R-:W-:Y:S02]  /*5fe0*/  CS2R R50, SRZ ;  /* 0x0000000000327805 */ /* 0x000fe4000001ff00 */
[----:B------:R-:W-:Y:S02]  /*5ff0*/  P2R R83, PR, RZ, 0x20 ;  /* 0x00000020ff537803 */ /* 0x000fe40000000000 */
[----:B------:R-:W-:Y:S02]  /*6000*/  CS2R R48, SRZ ;  /* 0x0000000000307805 */ /* 0x000fe4000001ff00 */
[----:B------:R-:W-:Y:S02]  /*6010*/  LEA R0, R2, UR50, 0x3 ;  /* 0x0000003202007c11 */ /* 0x000fe4000f8e18ff */
[----:B------:R-:W-:Y:S02]  /*6020*/  CS2R R42, SRZ ;  /* 0x00000000002a7805 */ /* 0x000fe4000001ff00 */
[----:B------:R-:W-:Y:S02]  /*6030*/  SHF.R.U32.HI R2, RZ, R58, R7 ;  /* 0x0000003aff027219 */ /* 0x000fe40000011607 */
[----:B------:R-:W-:Y:S02]  /*6040*/  CS2R R40, SRZ ;  /* 0x0000000000287805 */ /* 0x000fe4000001ff00 */
[----:B------:R-:W-:Y:S02]  /*6050*/  SEL R79, R81, R2, !P2 ;  /* 0x00000002514f7207 */ /* 0x000fe40005000000 */
[----:B------:R-:W-:Y:S02]  /*6060*/  @P5 SHF.L.U32 R9, R39, 0x1f, RZ ;  /* 0x0000001f27095819 */ /* 0x000fe400000006ff */
[----:B------:R-:W-:Y:S01]  /*6070*/  PLOP3.LUT P2, PT, PT, PT, UP1, 0x80, 0x8 ;  /* 0x000000000008781c */ /* 0x000fe20003f4f018 */
[----:B------:R-:W-:Y:S01]  /*6080*/  IMAD.HI.U32 R80, R79, UR46, RZ ;  /* 0x0000002e4f507c27 */ /* 0x000fe2000f8e00ff */
[----:B------:R-:W1:Y:S02]  /*6090*/  @P5 SYNCS.PHASECHK.TRANS64.TRYWAIT P1, [R0+URZ+0xd0], R9 ;  /* 0x0000d009000055a7 */ /* 0x000e6400080211ff */
[----:B------:R-:W-:Y:S02]  /*60a0*/  SEL R2, RZ, 0xffffffff, P3 ;  /* 0xffffffffff027807 */ /* 0x000fe40001800000 */
[----:B------:R-:W-:Y:S02]  /*60b0*/  LOP3.LUT P3, R82, R63, 0xff, RZ, 0xc0, !PT ;  /* 0x000000ff3f527812 */ /* 0x000fe4000786c0ff */
[----:B------:R-:W-:Y:S04]  /*60c0*/  SHF.R.U32.HI R80, RZ, UR47, R80 ;  /* 0x0000002fff507c19 */ /* 0x000fe80008011650 */
[----:B------:R-:W-:Y:S02]  /*60d0*/  SEL R80, R79, R80, !P4 ;  /* 0x000000504f507207 */ /* 0x000fe40006000000 */
[----:B------:R-:W-:Y:S01]  /*60e0*/  @P2 SEL R2, R5, R2, !P3 ;  /* 0x0000000205022207 */ /* 0x000fe20005800000 */
[----:B------:R-:W-:Y:S02]  /*60f0*/  IMAD.MOV R5, RZ, RZ, -R79 ;  /* 0x000000ffff057224 */ /* 0x000fe400078e0a4f */
[----:B------:R-:W-:Y:S01]  /*6100*/  IMAD.MOV R4, RZ, RZ, -R80 ;  /* 0x000000ffff047224 */ /* 0x000fe200078e0a50 */
[----:B------:R3:W4:Y:S01]  /*6110*/  SYNCS.PHASECHK.TRANS64.TRYWAIT P0, [R84+URZ+0x120], R3 ;  /* 0x00012003540075a7 */ /* 0x00072200080011ff */
[----:B------:R-:W-:Y:S01]  /*6120*/  LOP3.LUT R2, R2, 0x1, RZ, 0xc0, !PT ;  /* 0x0000000102027812 */ /* 0x000fe200078ec0ff */
[----:B------:R-:W-:Y:S02]  /*6130*/  IMAD R81, R60, R5, R81 ;  /* 0x000000053c517224 */ /* 0x000fe400078e0251 */
[----:B------:R-:W-:Y:S01]  /*6140*/  IMAD R79, R59, R4, R79 ;  /* 0x000000043b4f7224 */ /* 0x000fe200078e024f */
[----:B------:R-:W-:Y:S04]  /*6150*/  ISETP.NE.U32.AND P2, PT, R2, 0x1, PT ;  /* 0x000000010200780c */ /* 0x000fe80003f45070 */
[----:B------:R-:W-:Y:S02]  /*6160*/  P2R R87, PR, RZ, 0x4 ;  /* 0x00000004ff577803 */ /* 0x000fe40000000000 */
[----:B-1----:R-:W-:Y:S01]  /*6170*/  @P5 SEL R86, RZ, 0x1, !P1 ;  /* 0x00000001ff565807 */ /* 0x002fe20004800000 */
[----:B---3--:R-:W-:Y:S06]  /*6180*/  @!P5 BRA `(.L_x_96) ;  /* 0x000000000068d947 */ /* 0x008fec0003800000 */
[----:B------:R-:W-:Y:S01]  /*6190*/  HFMA2 R43, -RZ, RZ, 0, 0 ;  /* 0x00000000ff2b7431 */ /* 0x000fe200000001ff */
[----:B------:R-:W-:Y:S01]  /*61a0*/  ISETP.NE.AND P1, PT, R86, RZ, PT ;  /* 0x000000ff5600720c */ /* 0x000fe20003f25270 */
[----:B------:R-:W-:Y:S01]  /*61b0*/  IMAD.U32 R5, RZ, RZ, UR57 ;  /* 0x00000039ff057e24 */ /* 0x000fe2000f8e00ff */
[----:B------:R-:W-:Y:S11]  /*61c0*/  BSSY B0, `(.L_x_97) ;  /* 0x0000005000007945 */ /* 0x000ff60003800000 */
[----:B------:R-:W-:Y:S05]  /*61d0*/  @P1 BRA `(.L_x_98) ;  /* 0x00000000000c1947 */ /* 0x000fea0003800000 */
[----:B------:R-:W-:Y:S04]  /*61e0*/  SHF.L.U32 R7, R39, 0x1f, RZ ;  /* 0x0000001f27077819 */ /* 0x000fe800000006ff */
[----:B------:R-:W1:Y:S02]  /*61f0*/  SYNCS.PHASECHK.TRANS64.TRYWAIT P1, [R0+URZ+0xd0], R7 ;  /* 0x0000d007000075a7 */ /* 0x000e6400080211ff */
[----:B-1----:R-:W-:Y:S05]  /*6200*/  @!P1 BRA `(.L_x_99) ;  /* 0x0000002000189947 */ /* 0x002fea0003800000 */
.L_x_98:
[----:B------:R-:W-:Y:S05]  /*6210*/  BSYNC B0 ;  /* 0x0000000000007941 */ /* 0x000fea0003800000 */
.L_x_97:
[----:B------:R-:W-:Y:S01]  /*6220*/  ISETP.NE.AND P1, PT, R87, RZ, PT ;  /* 0x000000ff5700720c */ /* 0x000fe20003f25270 */
[----:B------:R-:W-:Y:S01]  /*6230*/  IMAD.MOV.U32 R42, RZ, RZ, RZ ;  /* 0x000000ffff2a7224 */ /* 0x000fe200078e00ff */
[----:B------:R-:W-:Y:S02]  /*6240*/  CS2R R40, SRZ ;  /* 0x0000000000287805 */ /* 0x000fe4000001ff00 */
[----:B------:R-:W-:Y:S02]  /*6250*/  CS2R R50, SRZ ;  /* 0x0000000000327805 */ /* 0x000fe4000001ff00 */
[----:B------:R-:W-:Y:S07]  /*6260*/  CS2R R48, SRZ ;  /* 0x0000000000307805 */ /* 0x000fee000001ff00 */
[----:B-1----:R-:W-:Y:S01]  /*6270*/  @P1 IMAD R0, R5, 0x800, R74 ;  /* 0x0000080005001824 */ /* 0x002fe200078e024a */
[----:B------:R-:W-:Y:S05]  /*6280*/  @P1 WARPSYNC.ALL ;  /* 0x0000000000001948 */ /* 0x000fea0003800000 */
[----:B------:R-:W-:Y:S01]  /*6290*/  @P1 LEA R2, R0, UR50, 0x1 ;  /* 0x0000003200021c11 */ /* 0x000fe2000f8e08ff */
[----:B------:R-:W-:Y:S04]  /*62a0*/  UIADD3 UR5, UPT, UPT, UR57, 0x1, URZ ;  /* 0x0000000139057890 */ /* 0x000fe8000fffe0ff */
[----:B------:R1:W3:Y:S01]  /*62b0*/  @P1 LDSM.16.M88.4 R40, [R2+0x200] ;  /* 0x000200000228183b */ /* 0x0002e20000000200 */
[----:B------:R-:W-:Y:S01]  /*62c0*/  UISETP.NE.AND UP0, UPT, UR5, 0x3, UPT ;  /* 0x000000030500788c */ /* 0x000fe2000bf05270 */
[----:B------:R-:W-:Y:S03]  /*62d0*/  @P1 IMAD R0, R77, 0x2, R2 ;  /* 0x000000024d001824 */ /* 0x000fe600078e0202 */
[----:B------:R-:W-:Y:S02]  /*62e0*/  USEL UR4, URZ, 0x1, UP0 ;  /* 0x00000001ff047887 */ /* 0x000fe40008000000 */
[----:B------:R1:W1:Y:S01]  /*62f0*/  @P1 LDSM.16.M88.4 R48, [R0+0x200] ;  /* 0x000200000030183b */ /* 0x0002620000000200 */
[----:B------:R-:W-:Y:S03]  /*6300*/  USEL UR5, UR5, URZ, UP0 ;  /* 0x000000ff05057287 */ /* 0x000fe60008000000 */
[----:B------:R-:W-:Y:S03]  /*6310*/  LOP3.LUT R39, R39, UR4, RZ, 0x3c, !PT ;  /* 0x0000000427277c12 */ /* 0x000fe6000f8e3cff */
[----:B------:R-:W-:Y:S02]  /*6320*/  IMAD.U32 R85, RZ, RZ, UR5 ;  /* 0x00000005ff557e24 */ /* 0x000fe4000f8e00ff */
.L_x_96:
[----:B------:R-:W-:Y:S05]  /*6330*/  BSYNC B1 ;  /* 0x0000000000017941 */ /* 0x000fea0003800000 */
.L_x_95:
[----:B------:R-:W-:Y:S04]  /*6340*/  SHF.R.U32.HI R5, RZ, 0x15, R34 ;  /* 0x00000015ff057819 */ /* 0x000fe80000011622 */
[----:B------:R-:W-:Y:S01]  /*6350*/  LOP3.LUT P1, RZ, R5, 0x3, R76, 0x48, !PT ;  /* 0x0000000305ff7812 */ /* 0x000fe2000782484c */
[----:B------:R-:W-:Y:S01]  /*6360*/  @!UPT UIADD3 URZ, UPT, UPT, URZ, URZ, URZ ;  /* 0x000000fffffff290 */ /* 0x000fe2000fffe0ff */
[----:B----4-:R-:W-:Y:S11]  /*6370*/  @P0 BRA `(.L_x_100) ;  /* 0x0000000000080947 */ /* 0x010ff60003800000 */
[----:B------:R-:W4:Y:S02]  /*6380*/  SYNCS.PHASECHK.TRANS64.TRYWAIT P0, [R84+URZ+0x120], R3 ;  /* 0x00012003540075a7 */ /* 0x000f2400080011ff */
[----:B----4-:R-:W-:Y:S05]  /*6390*/  @!P0 BRA `(.L_x_101) ;  /* 0x0000001c00c88947 */ /* 0x010fea0003800000 */
.L_x_100:
[----:B------:R-:W-:Y:S05]  /*63a0*/  @!P1 BRA `(.L_x_102) ;  /* 0x0000000000409947 */ /* 0x000fea0003800000 */
[----:B------:R-:W5:Y:S01]  /*63b0*/  LDCU.64 UR8, c[0x4][0x70] ;  /* 0x01000e00ff0877ac */ /* 0x000f620008000a00 */
[----:B----4-:R-:W-:Y:S01]  /*63c0*/  MOV R3, 0x0 ;  /* 0x0000000000037802 */ /* 0x010fe20000000f00 */
[----:B------:R-:W-:Y:S02]  /*63d0*/  HFMA2 R12, -RZ, RZ, 0, 5.9604644775390625e-08 ;  /* 0x00000001ff0c7431 */ /* 0x000fe400000001ff */
[----:B------:R-:W-:Y:S02]  /*63e0*/  IMAD.MOV.U32 R8, RZ, RZ, 0x192 ;  /* 0x00000192ff087424 */ /* 0x000fe400078e00ff */
[----:B------:R-:W-:Y:S01]  /*63f0*/  IMAD.MOV.U32 R13, RZ, RZ, RZ ;  /* 0x000000ffff0d7224 */ /* 0x000fe200078e00ff */
[----:B------:R-:W4:Y:S01]  /*6400*/  LDCU.64 UR6, c[0x4][0x78] ;  /* 0x01000f00ff0677ac */ /* 0x000f220008000a00 */
[----:B-1----:R-:W1:Y:S01]  /*6410*/  LDC.64 R2, c[0x4][R3] ;  /* 0x0100000003027b82 */ /* 0x002e620000000a00 */
[----:B------:R-:W2:Y:S01]  /*6420*/  LDCU.64 UR4, c[0x4][0x10] ;  /* 0x01000200ff0477ac */ /* 0x000ea20008000a00 */
[----:B-----5:R-:W-:Y:S01]  /*6430*/  MOV R5, UR9 ;  /* 0x0000000900057c02 */ /* 0x020fe20008000f00 */
[----:B------:R-:W-:Y:S01]  /*6440*/  IMAD.U32 R4, RZ, RZ, UR8 ;  /* 0x00000008ff047e24 */ /* 0x000fe2000f8e00ff */
[----:B----4-:R-:W-:Y:S01]  /*6450*/  MOV R7, UR7 ;  /* 0x0000000700077c02 */ /* 0x010fe20008000f00 */
[----:B------:R-:W-:Y:S01]  /*6460*/  IMAD.U32 R6, RZ, RZ, UR6 ;  /* 0x00000006ff067e24 */ /* 0x000fe2000f8e00ff */
[----:B--2---:R-:W-:Y:S01]  /*6470*/  MOV R11, UR5 ;  /* 0x00000005000b7c02 */ /* 0x004fe20008000f00 */
[----:B------:R-:W-:Y:S02]  /*6480*/  IMAD.U32 R10, RZ, RZ, UR4 ;  /* 0x00000004ff0a7e24 */ /* 0x000fe4000f8e00ff */
[----:B------:R-:W-:Y:S07]  /*6490*/  LEPC R20, `(.L_x_102) ;  /* 0x000000001014794e */ /* 0x000fee0000000000 */
[----:B-1-3--:R-:W-:Y:S05]  /*64a0*/  CALL.ABS.NOINC R2 ;  /* 0x0000000002007343 */ /* 0x00afea0003c00000 */
.L_x_102:
[----:B---3--:R-:W-:Y:S01]  /*64b0*/  SHF.L.U32 R20, R40, 0x10, RZ ;  /* 0x0000001028147819 */ /* 0x008fe200000006ff */
[----:B------:R-:W-:Y:S05]  /*64c0*/  WARPSYNC.ALL ;  /* 0x0000000000007948 */ /* 0x000fea0003800000 */
[----:B------:R-:W-:Y:S01]  /*64d0*/  R2UR UR4, R34 ;  /* 0x00000000220472ca */ /* 0x000fe200000e0000 */
[----:B------:R-:W-:Y:S01]  /*64e0*/  BSSY.RECONVERGENT B0, `(.L_x_103) ;  /* 0x0000052000007945 */ /* 0x000fe20003800200 */
[----:B------:R-:W-:Y:S02]  /*64f0*/  LOP3.LUT R21, R40, 0xffff0000, RZ, 0xc0, !PT ;  /* 0xffff000028157812 */ /* 0x000fe400078ec0ff */
[----:B------:R-:W-:Y:S02]  /*6500*/  LOP3.LUT R36, R41, 0xffff0000, RZ, 0xc0, !PT ;  /* 0xffff000029247812 */ /* 0x000fe400078ec0ff */
[----:B-1----:R-:W-:Y:S02]  /*6510*/  SHF.L.U32 R37, R48, 0x10, RZ ;  /* 0x0000001030257819 */ /* 0x002fe400000006ff */
[----:B------:R-:W-:Y:S02]  /*6520*/  MOV R69, UR57 ;  /* 0x0000003900457c02 */ /* 0x000fe40008000f00 */
[----:B------:R-:W-:Y:S02]  /*6530*/  LOP3.LUT R38, R51, 0xffff0000, RZ, 0xc0, !PT ;  /* 0xffff000033267812 */ /* 0x000fe400078ec0ff */
[----:B------:R-:W-:Y:S01]  /*6540*/  LEA R89, R69, R74, 0xb ;  /* 0x0000004a45597211 */ /* 0x000fe200078e58ff */
[----:B------:R-:W2:Y:S01]  /*6550*/  LDTM.16dp256bit.x4 R4, tmem[UR4] ;  /* 0x00000004000479ee */ /* 0x000ea20008120000 */
[----:B------:R-:W-:Y:S02]  /*6560*/  SHF.L.U32 R88, R77, 0x1, RZ ;  /* 0x000000014d587819 */ /* 0x000fe400000006ff */
[----:B------:R-:W-:Y:S02]  /*6570*/  LEA R91, R89, UR50, 0x1 ;  /* 0x00000032595b7c11 */ /* 0x000fe4000f8e08ff */
[----:B------:R-:W-:Y:S02]  /*6580*/  ISETP.NE.AND P0, PT, R75, RZ, PT ;  /* 0x000000ff4b00720c */ /* 0x000fe40003f05270 */
[----:B------:R-:W-:Y:S01]  /*6590*/  IADD3 R90, PT, PT, R88, 0x200, R91 ;  /* 0x00000200585a7810 */ /* 0x000fe20007ffe05b */
[C---:B--2---:R-:W-:Y:S01]  /*65a0*/  FMUL R0, R33.reuse, R4 ;  /* 0x0000000421007220 */ /* 0x044fe20000400000 */
[C---:B------:R-:W-:Y:S01]  /*65b0*/  FMUL R2, R33.reuse, R5 ;  /* 0x0000000521027220 */ /* 0x040fe20000400000 */
[C---:B----4-:R-:W-:Y:S01]  /*65c0*/  FMUL R3, R33.reuse, R6 ;  /* 0x0000000621037220 */ /* 0x050fe20000400000 */
[----:B------:R-:W-:Y:S01]  /*65d0*/  FMUL R7, R33, R7 ;  /* 0x0000000721077220 */ /* 0x000fe20000400000 */
[----:B------:R-:W-:Y:S01]  /*65e0*/  FFMA R0, R35, R20, R0 ;  /* 0x0000001423007223 */ /* 0x000fe20000000000 */
[----:B------:R-:W-:Y:S01]  /*65f0*/  SHF.L.U32 R20, R41, 0x10, RZ ;  /* 0x0000001029147819 */ /* 0x000fe200000006ff */
[----:B------:R-:W-:Y:S01]  /*6600*/  FFMA R2, R35, R21, R2 ;  /* 0x0000001523027223 */ /* 0x000fe20000000002 */
[----:B------:R-:W-:Y:S01]  /*6610*/  SHF.L.U32 R21, R43, 0x10, RZ ;  /* 0x000000102b157819 */ /* 0x000fe200000006ff */
[C---:B------:R-:W-:Y:S01]  /*6620*/  FMUL R4, R33.reuse, R8 ;  /* 0x0000000821047220 */ /* 0x040fe20000400000 */
[----:B------:R-:W-:Y:S01]  /*6630*/  FMUL R5, R33, R9 ;  /* 0x0000000921057220 */ /* 0x000fe20000400000 */
[C---:B------:R-:W-:Y:S01]  /*6640*/  FFMA R3, R35.reuse, R20, R3 ;  /* 0x0000001423037223 */ /* 0x040fe20000000003 */
[----:B------:R-:W-:Y:S01]  /*6650*/  SHF.L.U32 R20, R42, 0x10, RZ ;  /* 0x000000102a147819 */ /* 0x000fe200000006ff */
[----:B------:R-:W-:Y:S01]  /*6660*/  FFMA R7, R35, R36, R7 ;  /* 0x0000002423077223 */ /* 0x000fe20000000007 */
[----:B------:R-:W-:Y:S01]  /*6670*/  LOP3.LUT R36, R43, 0xffff0000, RZ, 0xc0, !PT ;  /* 0xffff00002b247812 */ /* 0x000fe200078ec0ff */
[----:B------:R-:W-:Y:S01]  /*6680*/  FMUL R6, R33, R10 ;  /* 0x0000000a21067220 */ /* 0x000fe20000400000 */
[----:B------:R-:W-:Y:S01]  /*6690*/  F2FP.BF16.F32.PACK_AB R44, R2, R0 ;  /* 0x00000000022c723e */ /* 0x000fe200000010ff */
[----:B------:R-:W-:Y:S01]  /*66a0*/  FFMA R4, R35, R20, R4 ;  /* 0x0000001423047223 */ /* 0x000fe20000000004 */
[----:B------:R-:W-:Y:S01]  /*66b0*/  LOP3.LUT R20, R42, 0xffff0000, RZ, 0xc0, !PT ;  /* 0xffff00002a147812 */ /* 0x000fe200078ec0ff */
[----:B------:R-:W-:Y:S01]  /*66c0*/  FMUL R11, R33, R11 ;  /* 0x0000000b210b7220 */ /* 0x000fe20000400000 */
[----:B------:R-:W-:Y:S01]  /*66d0*/  F2FP.BF16.F32.PACK_AB R45, R7, R3 ;  /* 0x00000003072d723e */ /* 0x000fe200000010ff */
[C---:B------:R-:W-:Y:S01]  /*66e0*/  FMUL R8, R33.reuse, R12 ;  /* 0x0000000c21087220 */ /* 0x040fe20000400000 */
[----:B------:R-:W-:Y:S01]  /*66f0*/  FMUL R9, R33, R13 ;  /* 0x0000000d21097220 */ /* 0x000fe20000400000 */
[C---:B------:R-:W-:Y:S01]  /*6700*/  FFMA R5, R35.reuse, R20, R5 ;  /* 0x0000001423057223 */ /* 0x040fe20000000005 */
[----:B------:R-:W-:Y:S01]  /*6710*/  LOP3.LUT R20, R48, 0xffff0000, RZ, 0xc0, !PT ;  /* 0xffff000030147812 */ /* 0x000fe200078ec0ff */
[----:B------:R-:W-:Y:S01]  /*6720*/  FFMA R6, R35, R21, R6 ;  /* 0x0000001523067223 */ /* 0x000fe20000000006 */
[----:B------:R-:W-:Y:S01]  /*6730*/  SHF.L.U32 R21, R49, 0x10, RZ ;  /* 0x0000001031157819 */ /* 0x000fe200000006ff */
[C---:B------:R-:W-:Y:S01]  /*6740*/  FFMA R11, R35.reuse, R36, R11 ;  /* 0x00000024230b7223 */ /* 0x040fe2000000000b */
[C---:B------:R-:W-:Y:S01]  /*6750*/  FFMA R8, R35.reuse, R37, R8 ;  /* 0x0000002523087223 */ /* 0x040fe20000000008 */
[----:B------:R-:W-:Y:S01]  /*6760*/  FFMA R9, R35, R20, R9 ;  /* 0x0000001423097223 */ /* 0x000fe20000000009 */
[----:B------:R-:W-:Y:S01]  /*6770*/  FMUL R10, R33, R14 ;  /* 0x0000000e210a7220 */ /* 0x000fe20000400000 */
[----:B------:R-:W-:Y:S01]  /*6780*/  LOP3.LUT R20, R49, 0xffff0000, RZ, 0xc0, !PT ;  /* 0xffff000031147812 */ /* 0x000fe200078ec0ff */
[C---:B------:R-:W-:Y:S01]  /*6790*/  FMUL R15, R33.reuse, R15 ;  /* 0x0000000f210f7220 */ /* 0x040fe20000400000 */
[----:B------:R-:W-:Y:S01]  /*67a0*/  FMUL R12, R33, R16 ;  /* 0x00000010210c7220 */ /* 0x000fe20000400000 */
[C---:B------:R-:W-:Y:S01]  /*67b0*/  FFMA R10, R35.reuse, R21, R10 ;  /* 0x00000015230a7223 */ /* 0x040fe2000000000a */
[C---:B------:R-:W-:Y:S01]  /*67c0*/  LOP3.LUT R36, R50.reuse, 0xffff0000, RZ, 0xc0, !PT ;  /* 0xffff000032247812 */ /* 0x040fe200078ec0ff */
[----:B------:R-:W-:Y:S01]  /*67d0*/  FFMA R15, R35, R20, R15 ;  /* 0x00000014230f7223 */ /* 0x000fe2000000000f */
[----:B------:R-:W-:Y:S01]  /*67e0*/  SHF.L.U32 R20, R50, 0x10, RZ ;  /* 0x0000001032147819 */ /* 0x000fe200000006ff */
[----:B------:R-:W-:Y:S01]  /*67f0*/  FMUL R13, R33, R17 ;  /* 0x00000011210d7220 */ /* 0x000fe20000400000 */
[----:B------:R-:W-:Y:S01]  /*6800*/  SHF.L.U32 R21, R51, 0x10, RZ ;  /* 0x0000001033157819 */ /* 0x000fe200000006ff */
[C---:B------:R-:W-:Y:S01]  /*6810*/  FMUL R14, R33.reuse, R18 ;  /* 0x00000012210e7220 */ /* 0x040fe20000400000 */
[----:B------:R-:W-:Y:S01]  /*6820*/  FMUL R19, R33, R19 ;  /* 0x0000001321137220 */ /* 0x000fe20000400000 */
[C---:B------:R-:W-:Y:S01]  /*6830*/  FFMA R12, R35.reuse, R20, R12 ;  /* 0x00000014230c7223 */ /* 0x040fe2000000000c */
[C---:B------:R-:W-:Y:S01]  /*6840*/  FFMA R13, R35.reuse, R36, R13 ;  /* 0x00000024230d7223 */ /* 0x040fe2000000000d */
[C---:B------:R-:W-:Y:S01]  /*6850*/  FFMA R14, R35.reuse, R21, R14 ;  /* 0x00000015230e7223 */ /* 0x040fe2000000000e */
[----:B------:R-:W-:Y:S01]  /*6860*/  FFMA R19, R35, R38, R19 ;  /* 0x0000002623137223 */ /* 0x000fe20000000013 */
[----:B------:R-:W-:Y:S02]  /*6870*/  F2FP.BF16.F32.PACK_AB R46, R5, R4 ;  /* 0x00000004052e723e */ /* 0x000fe400000010ff */
[----:B------:R-:W-:Y:S02]  /*6880*/  F2FP.BF16.F32.PACK_AB R47, R11, R6 ;  /* 0x000000060b2f723e */ /* 0x000fe400000010ff */
[----:B------:R-:W-:Y:S02]  /*6890*/  F2FP.BF16.F32.PACK_AB R68, R9, R8 ;  /* 0x000000080944723e */ /* 0x000fe400000010ff */
[----:B------:R-:W-:Y:S01]  /*68a0*/  F2FP.BF16.F32.PACK_AB R69, R15, R10 ;  /* 0x0000000a0f45723e */ /* 0x000fe200000010ff */
[----:B------:R1:W-:Y:S01]  /*68b0*/  STSM.16.M88.4 [R91+0x200], R44 ;  /* 0x0002002c5b007844 */ /* 0x0003e20000000200 */
[----:B------:R-:W-:Y:S02]  /*68c0*/  F2FP.BF16.F32.PACK_AB R70, R13, R12 ;  /* 0x0000000c0d46723e */ /* 0x000fe400000010ff */
[----:B------:R-:W-:Y:S05]  /*68d0*/  F2FP.BF16.F32.PACK_AB R71, R19, R14 ;  /* 0x0000000e1347723e */ /* 0x000fea00000010ff */
[----:B------:R1:W-:Y:S01]  /*68e0*/  STSM.16.M88.4 [R90], R68 ;  /* 0x000000445a007844 */ /* 0x0003e20000000200 */
[----:B------:R-:W-:Y:S01]  /*68f0*/  @!PT LDS RZ, [RZ] ;  /* 0x00000000fffff984 */ /* 0x000fe20000000800 */
[----:B------:R-:W-:Y:S01]  /*6900*/  @!PT LDS RZ, [RZ] ;  /* 0x00000000fffff984 */ /* 0x000fe20000000800 */
[----:B------:R-:W-:Y:S01]  /*6910*/  @!PT LDS RZ, [RZ] ;  /* 0x00000000fffff984 */ /* 0x000fe20000000800 */
[----:B------:R-:W-:Y:S01]  /*6920*/  @!PT LDS RZ, [RZ] ;  /* 0x00000000fffff984 */ /* 0x000fe20000000800 */
[----:B------:R2:W-:Y:S07]  /*6930*/  MEMBAR.ALL.CTA ;  /* 0x0000000000007992 */ /* 0x0005ee0000008000 */
[----:B--2---:R-:W2:Y:S02]  /*6940*/  FENCE.VIEW.ASYNC.S ;  /* 0x00000000000073c6 */ /* 0x004ea40000000000 */
[----:B--2---:R-:W-:Y:S06]  /*6950*/  BAR.SYNC.DEFER_BLOCKING 0x1, 0x80 ;  /* 0x0042000000007b1d */ /* 0x004fec0000010000 */
[----:B------:R-:W-:Y:S05]  /*6960*/  @P0 BRA `(.L_x_104) ;  /* 0x0000000000240947 */ /* 0x000fea0003800000 */
[----:B------:R-:W-:Y:S01]  /*6970*/  R2UR UR42, R81 ;  /* 0x00000000512a72ca */ /* 0x000fe200000e0000 */
[----:B------:R-:W-:Y:S01]  /*6980*/  UIADD3 UR6, UP0, UPT, UR58, 0x680, URZ ;  /* 0x000006803a067890 */ /* 0x000fe2000ff1e0ff */
[----:B------:R-:W-:Y:S01]  /*6990*/  R2UR UR43, R79 ;  /* 0x000000004f2b72ca */ /* 0x000fe200000e0000 */
[----:B------:R-:W-:Y:S01]  /*69a0*/  ULEA UR4, UR57, UR50, 0xc ;  /* 0x0000003239047291 */ /* 0x000fe2000f8e60ff */
[----:B------:R-:W-:Y:S01]  /*69b0*/  R2UR UR44, R80 ;  /* 0x00000000502c72ca */ /* 0x000fe200000e0000 */
[----:B------:R-:W-:Y:S02]  /*69c0*/  UIADD3.X UR7, UPT, UPT, URZ, UR59, URZ, UP0, !UPT ;  /* 0x0000003bff077290 */ /* 0x000fe400087fe4ff */
[----:B------:R-:W-:Y:S10]  /*69d0*/  UIADD3 UR40, UPT, UPT, UR4, 0x200, URZ ;  /* 0x0000020004287890 */ /* 0x000ff4000fffe0ff */
[----:B------:R2:W-:Y:S02]  /*69e0*/  UTMASTG.4D.IM2COL [UR40], [UR6] ;  /* 0x00000028060073b5 */ /* 0x0005e40008058000 */
[----:B--2---:R0:W-:Y:S02]  /*69f0*/  UTMACMDFLUSH ;  /* 0x00000000000079b7 */ /* 0x0041e40000000000 */
.L_x_104:
[----:B------:R-:W-:Y:S05]  /*6a00*/  BSYNC.RECONVERGENT B0 ;  /* 0x0000000000007941 */ /* 0x000fea0003800200 */
.L_x_103:
[----:B------:R-:W-:Y:S01]  /*6a10*/  UIADD3 UR40, UPT, UPT, UR57, 0x1, URZ ;  /* 0x0000000139287890 */ /* 0x000fe2000fffe0ff */
[----:B------:R-:W-:Y:S03]  /*6a20*/  BSSY.RECONVERGENT B0, `(.L_x_105) ;  /* 0x0000005000007945 */ /* 0x000fe60003800200 */
[----:B------:R-:W-:Y:S04]  /*6a30*/  UISETP.NE.AND UP0, UPT, UR40, 0x3, UPT ;  /* 0x000000032800788c */ /* 0x000fe8000bf05270 */
[----:B------:R-:W-:Y:S01]  /*6a40*/  USEL UR42, UR40, URZ, UP0 ;  /* 0x000000ff282a7287 */ /* 0x000fe20008000000 */
[----:B------:R-:W-:Y:S11]  /*6a50*/  @P0 BRA `(.L_x_106) ;  /* 0x0000000000040947 */ /* 0x000ff60003800000 */
[----:B------:R-:W-:Y:S04]  /*6a60*/  DEPBAR.LE SB0, 0x1 ;  /* 0x000080400000791a */ /* 0x000fe80000000000 */
.L_x_106:
[----:B------:R-:W-:Y:S05]  /*6a70*/  BSYNC.RECONVERGENT B0 ;  /* 0x0000000000007941 */ /* 0x000fea0003800200 */
.L_x_105:
[----:B------:R-:W-:Y:S01]  /*6a80*/  BAR.SYNC.DEFER_BLOCKING 0x1, 0x80 ;  /* 0x0042000000007b1d */ /* 0x000fe20000010000 */
[----:B------:R-:W-:Y:S01]  /*6a90*/  ISETP.NE.AND P1, PT, R83, RZ, PT ;  /* 0x000000ff5300720c */ /* 0x000fe20003f25270 */
[----:B------:R-:W-:Y:S01]  /*6aa0*/  UISETP.NE.AND UP0, UPT, UR53, URZ, UPT ;  /* 0x000000ff3500728c */ /* 0x000fe2000bf05270 */
[----:B------:R-:W-:Y:S11]  /*6ab0*/  LEA R3, R85, UR50, 0x3 ;  /* 0x0000003255037c11 */ /* 0x000ff6000f8e18ff */
[----:B------:R-:W-:Y:S01]  /*6ac0*/  @P1 SHF.L.U32 R4, R39, 0x1f, RZ ;  /* 0x0000001f27041819 */ /* 0x000fe200000006ff */
[----:B------:R-:W-:Y:S06]  /*6ad0*/  BRA.U !UP0, `(.L_x_107) ;  /* 0x0000000108247547 */ /* 0x000fec000b800000 */
[----:B------:R-:W2:Y:S01]  /*6ae0*/  S2R R0, SR_CgaCtaId ;  /* 0x0000000000007919 */ /* 0x000ea20000008800 */
[----:B------:R-:W-:Y:S01]  /*6af0*/  IMAD.U32 R2, RZ, RZ, UR52 ;  /* 0x00000034ff027e24 */ /* 0x000fe2000f8e00ff */
[----:B------:R-:W-:Y:S04]  /*6b00*/  UIADD3 UR52, UPT, UPT, UR52, 0x1, URZ ;  /* 0x0000000134347890 */ /* 0x000fe8000fffe0ff */
[----:B------:R-:W-:Y:S01]  /*6b10*/  @P1 LEA R2, R2, UR50, 0x3 ;  /* 0x0000003202021c11 */ /* 0x000fe2000f8e18ff */
[----:B------:R-:W-:Y:S04]  /*6b20*/  UISETP.NE.AND UP0, UPT, UR52, 0x3, UPT ;  /* 0x000000033400788c */ /* 0x000fe8000bf05270 */
[----:B------:R-:W-:Y:S01]  /*6b30*/  @P1 VIADD R5, R2, 0xe8 ;  /* 0x000000e802051836 */ /* 0x000fe20000000000 */
[----:B------:R-:W-:Y:S04]  /*6b40*/  USEL UR52, UR52, URZ, UP0 ;  /* 0x000000ff34347287 */ /* 0x000fe80008000000 */
[----:B--2---:R-:W-:Y:S04]  /*6b50*/  @P1 PRMT R0, R0, 0x654, R5 ;  /* 0x0000065400001816 */ /* 0x004fe80000000005 */
[----:B------:R2:W-:Y:S04]  /*6b60*/  @P1 SYNCS.ARRIVE.TRANS64.RED.A1T0 RZ, [R0+URZ], RZ ;  /* 0x000000ff00ff19a7 */ /* 0x0005e800081004ff */
.L_x_107:
[----:B------:R-:W3:Y:S01]  /*6b70*/  @P1 SYNCS.PHASECHK.TRANS64.TRYWAIT P0, [R3+URZ+0xd0], R4 ;  /* 0x0000d004030015a7 */ /* 0x000ee200080011ff */
[----:B------:R-:W-:Y:S01]  /*6b80*/  BSSY B1, `(.L_x_108) ;  /* 0x0000013000017945 */ /* 0x000fe20003800000 */
[----:B---3--:R-:W-:Y:S03]  /*6b90*/  @P1 SEL R86, RZ, 0x1, !P0 ;  /* 0x00000001ff561807 */ /* 0x008fe60004000000 */
[----:B------:R-:W-:Y:S05]  /*6ba0*/  @!P1 BRA `(.L_x_109) ;  /* 0x0000000000409947 */ /* 0x000fea0003800000 */
[----:B------:R-:W-:Y:S01]  /*6bb0*/  ISETP.NE.AND P1, PT, R87, RZ, PT ;  /* 0x000000ff5700720c */ /* 0x000fe20003f25270 */
[----:B------:R-:W-:Y:S01]  /*6bc0*/  BSSY B0, `(.L_x_110) ;  /* 0x0000009000007945 */ /* 0x000fe20003800000 */
[----:B------:R-:W-:Y:S11]  /*6bd0*/  ISETP.NE.AND P0, PT, R86, RZ, PT ;  /* 0x000000ff5600720c */ /* 0x000ff60003f05270 */
[----:B------:R-:W-:Y:S05]  /*6be0*/  @P1 IMAD R5, R85, 0x800, R74 ;  /* 0x0000080055051824 */ /* 0x000fea00078e024a */
[----:B------:R-:W-:Y:S05]  /*6bf0*/  @P1 LEA R5, R5, UR50, 0x1 ;  /* 0x0000003205051c11 */ /* 0x000fea000f8e08ff */
[----:B--2---:R-:W-:Y:S01]  /*6c00*/  @P1 IMAD.IADD R0, R88, 0x1, R5 ;  /* 0x0000000158001824 */ /* 0x004fe200078e0205 */
[----:B------:R-:W-:Y:S06]  /*6c10*/  @P0 BRA `(.L_x_111) ;  /* 0x00000000000c0947 */ /* 0x000fec0003800000 */
[----:B------:R-:W-:Y:S04]  /*6c20*/  SHF.L.U32 R2, R39, 0x1f, RZ ;  /* 0x0000001f27027819 */ /* 0x000fe800000006ff */
[----:B------:R-:W2:Y:S02]  /*6c30*/  SYNCS.PHASECHK.TRANS64.TRYWAIT P0, [R3+URZ+0xd0], R2 ;  /* 0x0000d002030075a7 */ /* 0x000ea400080011ff */
[----:B--2---:R-:W-:Y:S05]  /*6c40*/  @!P0 BRA `(.L_x_112) ;  /* 0x0000001400b08947 */ /* 0x004fea0003800000 */
.L_x_111:
[----:B------:R-:W-:Y:S05]  /*6c50*/  BSYNC B0 ;  /* 0x0000000000007941 */ /* 0x000fea0003800000 */
.L_x_110:
[----:B------:R-:W-:Y:S11]  /*6c60*/  ISETP.NE.AND P0, PT, R87, RZ, PT ;  /* 0x000000ff5700720c */ /* 0x000ff60003f05270 */
[----:B------:R-:W-:Y:S02]  /*6c70*/  @!UPT UIADD3 URZ, UPT, UPT, URZ, URZ, URZ ;  /* 0x000000fffffff290 */ /* 0x000fe4000fffe0ff */
[----:B------:R-:W-:Y:S05]  /*6c80*/  @P0 WARPSYNC.ALL ;  /* 0x0000000000000948 */ /* 0x000fea0003800000 */
[----:B------:R3:W4:Y:S04]  /*6c90*/  @P0 LDSM.16.M88.4 R40, [R5+0x200] ;  /* 0x000200000528083b */ /* 0x0007280000000200 */
[----:B------:R3:W1:Y:S02]  /*6ca0*/  @P0 LDSM.16.M88.4 R48, [R0+0x200] ;  /* 0x000200000030083b */ /* 0x0006640000000200 */
.L_x_109:
[----:B------:R-:W-:Y:S05]  /*6cb0*/  BSYNC B1 ;  /* 0x0000000000017941 */ /* 0x000fea0003800000 */
.L_x_108:
[----:B--2---:R-:W-:Y:S05]  /*6cc0*/  VIADD R3, R34, 0x20 ;  /* 0x0000002022037836 */ /* 0x004fea0000000000 */
[----:B------:R-:W-:Y:S04]  /*6cd0*/  SHF.R.U32.HI R3, RZ, 0x15, R3 ;  /* 0x00000015ff037819 */ /* 0x000fe80000011603 */
[----:B------:R-:W-:Y:S11]  /*6ce0*/  LOP3.LUT P0, RZ, R3, 0x3, R76, 0x48, !PT ;  /* 0x0000000303ff7812 */ /* 0x000ff6000780484c */
[----:B------:R-:W-:Y:S02]  /*6cf0*/  @!UPT UIADD3 URZ, UPT, UPT, URZ, URZ, URZ ;  /* 0x000000fffffff290 */ /* 0x000fe4000fffe0ff */
[----:B------:R-:W-:Y:S05]  /*6d00*/  @!P0 BRA `(.L_x_113) ;  /* 0x0000000000408947 */ /* 0x000fea0003800000 */
[----:B------:R-:W3:Y:S01]  /*6d10*/  LDCU.64 UR8, c[0x4][0x70] ;  /* 0x01000e00ff0877ac */ /* 0x000ee20008000a00 */
[----:B------:R-:W-:Y:S01]  /*6d20*/  MOV R3, 0x0 ;  /* 0x0000000000037802 */ /* 0x000fe20000000f00 */
[----:B------:R-:W-:Y:S02]  /*6d30*/  HFMA2 R12, -RZ, RZ, 0, 5.9604644775390625e-08 ;  /* 0x00000001ff0c7431 */ /* 0x000fe400000001ff */
[----:B------:R-:W-:Y:S02]  /*6d40*/  IMAD.MOV.U32 R8, RZ, RZ, 0x192 ;  /* 0x00000192ff087424 */ /* 0x000fe400078e00ff */
[----:B------:R-:W-:Y:S01]  /*6d50*/  IMAD.MOV.U32 R13, RZ, RZ, RZ ;  /* 0x000000ffff0d7224 */ /* 0x000fe200078e00ff */
[----:B------:R-:W2:Y:S01]  /*6d60*/  LDCU.64 UR6, c[0x4][0x78] ;  /* 0x01000f00ff0677ac */ /* 0x000ea20008000a00 */
[----:B------:R-:W1:Y:S01]  /*6d70*/  LDC.64 R2, c[0x4][R3] ;  /* 0x0100000003027b82 */ /* 0x000e620000000a00 */
[----:B------:R-:W5:Y:S01]  /*6d80*/  LDCU.64 UR4, c[0x4][0x10] ;  /* 0x01000200ff0477ac */ /* 0x000f620008000a00 */
[----:B---3--:R-:W-:Y:S01]  /*6d90*/  MOV R5, UR9 ;  /* 0x0000000900057c02 */ /* 0x008fe20008000f00 */
[----:B------:R-:W-:Y:S01]  /*6da0*/  IMAD.U32 R4, RZ, RZ, UR8 ;  /* 0x00000008ff047e24 */ /* 0x000fe2000f8e00ff */
[----:B--2---:R-:W-:Y:S01]  /*6db0*/  MOV R7, UR7 ;  /* 0x0000000700077c02 */ /* 0x004fe20008000f00 */
[----:B------:R-:W-:Y:S01]  /*6dc0*/  IMAD.U32 R6, RZ, RZ, UR6 ;  /* 0x00000006ff067e24 */ /* 0x000fe2000f8e00ff */
[----:B-----5:R-:W-:Y:S01]  /*6dd0*/  MOV R11, UR5 ;  /* 0x00000005000b7c02 */ /* 0x020fe20008000f00 */
[----:B------:R-:W-:Y:S02]  /*6de0*/  IMAD.U32 R10, RZ, RZ, UR4 ;  /* 0x00000004ff0a7e24 */ /* 0x000fe4000f8e00ff */
[----:B------:R-:W-:Y:S07]  /*6df0*/  LEPC R20, `(.L_x_113) ;  /* 0x000000001014794e */ /* 0x000fee0000000000 */
[----:B-1--4-:R-:W-:Y:S05]  /*6e00*/  CALL.ABS.NOINC R2 ;  /* 0x0000000002007343 */ /* 0x012fea0003c00000 */
.L_x_113:
[----:B------:R-:W-:Y:S01]  /*6e10*/  ISETP.NE.AND P0, PT, R75, RZ, PT ;  /* 0x000000ff4b00720c */ /* 0x000fe20003f05270 */
[----:B------:R-:W-:Y:S05]  /*6e20*/  WARPSYNC.ALL ;  /* 0x0000000000007948 */ /* 0x000fea0003800000 */
[----:B------:R-:W-:Y:S01]  /*6e30*/  R2UR UR4, R34 ;  /* 0x00000000220472ca */ /* 0x000fe200000e0000 */
[----:B------:R-:W-:Y:S01]  /*6e40*/  BSSY.RECONVERGENT B0, `(.L_x_114) ;  /* 0x0000057000007945 */ /* 0x000fe20003800200 */
[----:B------:R-:W-:Y:S02]  /*6e50*/  R2UR UR5, R84 ;  /* 0x00000000540572ca */ /* 0x000fe400000e0000 */
[C---:B----4-:R-:W-:Y:S02]  /*6e60*/  SHF.L.U32 R20, R40.reuse, 0x10, RZ ;  /* 0x0000001028147819 */ /* 0x050fe400000006ff */
[----:B------:R-:W-:Y:S02]  /*6e70*/  LOP3.LUT R36, R40, 0xffff0000, RZ, 0xc0, !PT ;  /* 0xffff000028247812 */ /* 0x000fe400078ec0ff */
[C---:B------:R-:W-:Y:S02]  /*6e80*/  SHF.L.U32 R21, R41.reuse, 0x10, RZ ;  /* 0x0000001029157819 */ /* 0x040fe400000006ff */
[----:B------:R-:W-:Y:S02]  /*6e90*/  LOP3.LUT R38, R41, 0xffff0000, RZ, 0xc0, !PT ;  /* 0xffff000029267812 */ /* 0x000fe400078ec0ff */
[C---:B------:R-:W-:Y:S01]  /*6ea0*/  SHF.L.U32 R37, R42.reuse, 0x10, RZ ;  /* 0x000000102a257819 */ /* 0x040fe200000006ff */
[----:B---3--:R-:W2:Y:S01]  /*6eb0*/  LDTM.16dp256bit.x4 R4, tmem[UR4+0x20] ;  /* 0x00002004000479ee */ /* 0x008ea20008120000 */
[----:B------:R-:W-:Y:S01]  /*6ec0*/  LOP3.LUT R40, R42, 0xffff0000, RZ, 0xc0, !PT ;  /* 0xffff00002a287812 */ /* 0x000fe200078ec0ff */
[----:B------:R-:W-:Y:S01]  /*6ed0*/  NOP ;  /* 0x0000000000007918 */ /* 0x000fe20000000000 */
[C---:B------:R-:W-:Y:S01]  /*6ee0*/  SHF.L.U32 R39, R43.reuse, 0x10, RZ ;  /* 0x000000102b277819 */ /* 0x040fe200000006ff */
[----:B------:R-:W-:Y:S01]  /*6ef0*/  UIADD3 UR5, UPT, UPT, UR5, 0x130, URZ ;  /* 0x0000013005057890 */ /* 0x000fe2000fffe0ff */
[----:B------:R-:W-:Y:S02]  /*6f00*/  LOP3.LUT R42, R43, 0xffff0000, RZ, 0xc0, !PT ;  /* 0xffff00002b2a7812 */ /* 0x000fe400078ec0ff */
[C---:B-1----:R-:W-:Y:S01]  /*6f10*/  SHF.L.U32 R41, R48.reuse, 0x10, RZ ;  /* 0x0000001030297819 */ /* 0x042fe200000006ff */
[----:B------:R-:W-:Y:S01]  /*6f20*/  UPRMT UR5, UR45, 0x654, UR5 ;  /* 0x000006542d057896 */ /* 0x000fe20008000005 */
[----:B------:R-:W-:Y:S02]  /*6f30*/  LOP3.LUT R43, R48, 0xffff0000, RZ, 0xc0, !PT ;  /* 0xffff0000302b7812 */ /* 0x000fe400078ec0ff */
[C---:B------:R-:W-:Y:S02]  /*6f40*/  SHF.L.U32 R44, R49.reuse, 0x10, RZ ;  /* 0x00000010312c7819 */ /* 0x040fe400000006ff */
[----:B------:R-:W-:Y:S02]  /*6f50*/  LOP3.LUT R46, R49, 0xffff0000, RZ, 0xc0, !PT ;  /* 0xffff0000312e7812 */ /* 0x000fe400078ec0ff */
[C---:B------:R-:W-:Y:S02]  /*6f60*/  SHF.L.U32 R45, R50.reuse, 0x10, RZ ;  /* 0x00000010322d7819 */ /* 0x040fe400000006ff */
[----:B--2---:R-:W-:Y:S01]  /*6f70*/  SYNCS.ARRIVE.TRANS64.RED.A1T0 RZ, [UR5], RZ ;  /* 0x000000ffffff79a7 */ /* 0x004fe20008100405 */
[----:B------:R-:W-:Y:S02]  /*6f80*/  LOP3.LUT R48, R50, 0xffff0000, RZ, 0xc0, !PT ;  /* 0xffff000032307812 */ /* 0x000fe400078ec0ff */
[----:B------:R-:W-:Y:S02]  /*6f90*/  MOV R85, UR42 ;  /* 0x0000002a00557c02 */ /* 0x000fe40008000f00 */
[----:B------:R-:W-:Y:S02]  /*6fa0*/  SHF.L.U32 R47, R51, 0x10, RZ ;  /* 0x00000010332f7819 */ /* 0x000fe400000006ff */
[----:B------:R-:W-:Y:S01]  /*6fb0*/  LEA R85, R85, R74, 0xb ;  /* 0x0000004a55557211 */ /* 0x000fe200078e58ff */
[C---:B------:R-:W-:Y:S01]  /*6fc0*/  FMUL R4, R33.reuse, R4 ;  /* 0x0000000421047220 */ /* 0x040fe20000400000 */
[C---:B------:R-:W-:Y:S01]  /*6fd0*/  FMUL R5, R33.reuse, R5 ;  /* 0x0000000521057220 */ /* 0x040fe20000400000 */
[----:B------:R-:W-:Y:S01]  /*6fe0*/  FMUL R6, R33, R6 ;  /* 0x0000000621067220 */ /* 0x000fe20000400000 */
[----:B------:R-:W-:Y:S01]  /*6ff0*/  LEA R89, R85, UR50, 0x1 ;  /* 0x0000003255597c11 */ /* 0x000fe2000f8e08ff */
[C---:B------:R-:W-:Y:S01]  /*7000*/  FFMA R4, R35.reuse, R20, R4 ;  /* 0x0000001423047223 */ /* 0x040fe20000000004 */
[C---:B------:R-:W-:Y:S01]  /*7010*/  FFMA R5, R35.reuse, R36, R5 ;  /* 0x0000002423057223 */ /* 0x040fe20000000005 */
[----:B------:R-:W-:Y:S01]  /*7020*/  FFMA R6, R35, R21, R6 ;  /* 0x0000001523067223 */ /* 0x000fe20000000006 */
[----:B------:R-:W-:Y:S01]  /*7030*/  IADD3 R88, PT, PT, R88, 0x200, R89 ;  /* 0x0000020058587810 */ /* 0x000fe20007ffe059 */
[C---:B------:R-:W-:Y:S01]  /*7040*/  FMUL R7, R33.reuse, R7 ;  /* 0x0000000721077220 */ /* 0x040fe20000400000 */
[----:B------:R-:W-:Y:S01]  /*7050*/  FMUL R8, R33, R8 ;  /* 0x0000000821087220 */ /* 0x000fe20000400000 */
[----:B------:R-:W-:Y:S01]  /*7060*/  F2FP.BF16.F32.PACK_AB R68, R5, R4 ;  /* 0x000000040544723e */ /* 0x000fe200000010ff */
[----:B------:R-:W-:Y:S01]  /*7070*/  FMUL R9, R33, R9 ;  /* 0x0000000921097220 */ /* 0x000fe20000400000 */
[C---:B------:R-:W-:Y:S01]  /*7080*/  FFMA R7, R35.reuse, R38, R7 ;  /* 0x0000002623077223 */ /* 0x040fe20000000007 */
[----:B------:R-:W-:Y:S01]  /*7090*/  FFMA R8, R35, R37, R8 ;  /* 0x0000002523087223 */ /* 0x000fe20000000008 */
[----:B------:R-:W-:Y:S01]  /*70a0*/  FMUL R10, R33, R10 ;  /* 0x0000000a210a7220 */ /* 0x000fe20000400000 */
[----:B------:R-:W-:Y:S01]  /*70b0*/  FFMA R9, R35, R40, R9 ;  /* 0x0000002823097223 */ /* 0x000fe20000000009 */
[C---:B------:R-:W-:Y:S01]  /*70c0*/  FMUL R11, R33.reuse, R11 ;  /* 0x0000000b210b7220 */ /* 0x040fe20000400000 */
[C---:B------:R-:W-:Y:S01]  /*70d0*/  FMUL R0, R33.reuse, R12 ;  /* 0x0000000c21007220 */ /* 0x040fe20000400000 */
[----:B------:R-:W-:Y:S01]  /*70e0*/  FMUL R2, R33, R13 ;  /* 0x0000000d21027220 */ /* 0x000fe20000400000 */
[----:B------:R-:W-:Y:S01]  /*70f0*/  FFMA R10, R35, R39, R10 ;  /* 0x00000027230a7223 */ /* 0x000fe2000000000a */
        /* <DEDUP_REMOVED lines=8> */
[----:B------:R-:W-:Y:S01]  /*7180*/  LOP3.LUT R50, R51, 0xffff0000, RZ, 0xc0, !PT ;  /* 0xffff000033327812 */ /* 0x000fe200078ec0ff */
[----:B------:R-:W-:Y:S01]  /*7190*/  FMUL R14, R33, R18 ;  /* 0x00000012210e7220 */ /* 0x000fe20000400000 */
[----:B------:R-:W-:Y:S01]  /*71a0*/  FFMA R15, R35, R46, R15 ;  /* 0x0000002e230f7223 */ /* 0x000fe2000000000f */
        /* <DEDUP_REMOVED lines=27> */
[----:B------:R-:W-:Y:S02]  /*7360*/  UIADD3 UR9, UPT, UPT, UR41, 0x20, URZ ;  /* 0x0000002029097890 */ /* 0x000fe4000fffe0ff */
[----:B------:R-:W-:Y:S02]  /*7370*/  UIADD3 UR8, UPT, UPT, UR4, 0x200, URZ ;  /* 0x0000020004087890 */ /* 0x000fe4000fffe0ff */
[----:B------:R-:W-:Y:S09]  /*7380*/  UIADD3.X UR7, UPT, UPT, URZ, UR59, URZ, UP0, !UPT ;  /* 0x0000003bff077290 */ /* 0x000ff200087fe4ff */
[----:B------:R2:W-:Y:S02]  /*7390*/  UTMASTG.4D.IM2COL [UR8], [UR6] ;  /* 0x00000008060073b5 */ /* 0x0005e40008058000 */
[----:B--2---:R0:W-:Y:S02]  /*73a0*/  UTMACMDFLUSH ;  /* 0x00000000000079b7 */ /* 0x0041e40000000000 */
.L_x_115:
[----:B------:R-:W-:Y:S05]  /*73b0*/  BSYNC.RECONVERGENT B0 ;  /* 0x0000000000007941 */ /* 0x000fea0003800200 */
.L_x_114:
[----:B------:R-:W-:Y:S01]  /*73c0*/  UIADD3 UR42, UPT, UPT, UR42, 0x1, URZ ;  /* 0x000000012a2a7890 */ /* 0x000fe2000fffe0ff */
[----:B------:R-:W-:Y:S03]  /*73d0*/  BSSY.RECONVERGENT B0, `(.L_x_116) ;  /* 0x0000008000007945 */ /* 0x000fe60003800200 */
[----:B------:R-:W-:Y:S04]  /*73e0*/  UISETP.NE.AND UP0, UPT, UR42, 0x3, UPT ;  /* 0x000000032a00788c */ /* 0x000fe8000bf05270 */
[----:B------:R-:W-:Y:S02]  /*73f0*/  UISETP.EQ.XOR UP1, UPT, UR40, 0x3, !UP0 ;  /* 0x000000032800788c */ /* 0x000fe4000c722a70 */
[----:B------:R-:W-:Y:S02]  /*7400*/  USEL UR57, UR42, URZ, UP0 ;  /* 0x000000ff2a397287 */ /* 0x000fe40008000000 */
[----:B------:R-:W-:Y:S04]  /*7410*/  USEL UR4, URZ, 0x1, !UP1 ;  /* 0x00000001ff047887 */ /* 0x000fe8000c800000 */
[----:B------:R-:W-:Y:S01]  /*7420*/  ULOP3.LUT UR54, UR54, UR4, URZ, 0x3c, !UPT ;  /* 0x0000000436367292 */ /* 0x000fe2000f8e3cff */
[----:B------:R-:W-:Y:S11]  /*7430*/  @P0 BRA `(.L_x_117) ;  /* 0x0000000000040947 */ /* 0x000ff60003800000 */
[----:B------:R-:W-:Y:S04]  /*7440*/  DEPBAR.LE SB0, 0x1 ;  /* 0x000080400000791a */ /* 0x000fe80000000000 */
.L_x_117:
[----:B------:R-:W-:Y:S05]  /*7450*/  BSYNC.RECONVERGENT B0 ;  /* 0x0000000000007941 */ /* 0x000fea0003800200 */
.L_x_116:
[----:B------:R-:W-:Y:S01]  /*7460*/  BAR.SYNC.DEFER_BLOCKING 0x1, 0x80 ;  /* 0x0042000000007b1d */ /* 0x000fe20000010000 */
[----:B------:R-:W-:Y:S01]  /*7470*/  UISETP.NE.AND UP0, UPT, UR53, -0x2, UPT ;  /* 0xfffffffe3500788c */ /* 0x000fe2000bf05270 */
[----:B------:R-:W-:Y:S08]  /*7480*/  IADD3 R0, PT, PT, R30, 0x1, RZ ;  /* 0x000000011e007810 */ /* 0x000ff00007ffe0ff */
[----:B------:R-:W-:Y:S05]  /*7490*/  BRA.U !UP0, `(.L_x_118) ;  /* 0x0000000108287547 */ /* 0x000fea000b800000 */
[----:B------:R-:W2:Y:S01]  /*74a0*/  S2R R2, SR_CgaCtaId ;  /* 0x0000000000027919 */ /* 0x000ea20000008800 */
[----:B------:R-:W-:Y:S01]  /*74b0*/  ISETP.NE.AND P0, PT, R83, RZ, PT ;  /* 0x000000ff5300720c */ /* 0x000fe20003f05270 */
[----:B------:R-:W-:Y:S01]  /*74c0*/  IMAD.U32 R3, RZ, RZ, UR52 ;  /* 0x00000034ff037e24 */ /* 0x000fe2000f8e00ff */
[----:B------:R-:W-:Y:S04]  /*74d0*/  UIADD3 UR52, UPT, UPT, UR52, 0x1, URZ ;  /* 0x0000000134347890 */ /* 0x000fe8000fffe0ff */
[----:B------:R-:W-:Y:S04]  /*74e0*/  UISETP.NE.AND UP0, UPT, UR52, 0x3, UPT ;  /* 0x000000033400788c */ /* 0x000fe8000bf05270 */
[----:B------:R-:W-:Y:S03]  /*74f0*/  USEL UR52, UR52, URZ, UP0 ;  /* 0x000000ff34347287 */ /* 0x000fe60008000000 */
[----:B------:R-:W-:Y:S05]  /*7500*/  @P0 LEA R3, R3, UR50, 0x3 ;  /* 0x0000003203030c11 */ /* 0x000fea000f8e18ff */
[----:B------:R-:W-:Y:S05]  /*7510*/  @P0 VIADD R3, R3, 0xe8 ;  /* 0x000000e803030836 */ /* 0x000fea0000000000 */
[----:B--2---:R-:W-:Y:S04]  /*7520*/  @P0 PRMT R2, R2, 0x654, R3 ;  /* 0x0000065402020816 */ /* 0x004fe80000000003 */
[----:B------:R2:W-:Y:S03]  /*7530*/  @P0 SYNCS.ARRIVE.TRANS64.RED.A1T0 RZ, [R2+URZ], RZ ;  /* 0x000000ff02ff09a7 */ /* 0x0005e600081004ff */
.L_x_118:
[----:B------:R-:W-:Y:S01]  /*7540*/  ISETP.NE.AND P1, PT, R78, RZ, PT ;  /* 0x000000ff4e00720c */ /* 0x000fe20003f25270 */
[----:B------:R-:W-:Y:S01]  /*7550*/  UIADD3 UR53, UPT, UPT, UR53, 0x2, URZ ;  /* 0x0000000235357890 */ /* 0x000fe2000fffe0ff */
[----:B------:R-:W-:Y:S01]  /*7560*/  ISETP.NE.AND P0, PT, R0, 0x2, PT ;  /* 0x000000020000780c */ /* 0x000fe20003f05270 */
[----:B------:R-:W-:Y:S01]  /*7570*/  UMOV UR60, UR51 ;  /* 0x00000033003c7c82 */ /* 0x000fe20008000000 */
[----:B------:R-:W-:Y:S01]  /*7580*/  LOP3.LUT R72, R72, 0x1, RZ, 0x3c, !PT ;  /* 0x0000000148487812 */ /* 0x000fe200078e3cff */
[----:B------:R-:W-:Y:S01]  /*7590*/  IMAD.IADD R18, R29, 0x1, R62 ;  /* 0x000000011d127824 */ /* 0x000fe200078e023e */
[----:B--2---:R-:W-:Y:S01]  /*75a0*/  SEL R2, RZ, 0x1, P0 ;  /* 0x00000001ff027807 */ /* 0x004fe20000000000 */
[----:B------:R-:W-:Y:S01]  /*75b0*/  IMAD.IADD R19, R31, 0x1, R64 ;  /* 0x000000011f137824 */ /* 0x000fe200078e0240 */
[----:B------:R-:W-:Y:S02]  /*75c0*/  SEL R30, R0, RZ, P0 ;  /* 0x000000ff001e7207 */ /* 0x000fe40000000000 */
[----:B------:R-:W-:Y:S03]  /*75d0*/  LOP3.LUT R73, R73, R2, RZ, 0x3c, !PT ;  /* 0x0000000249497212 */ /* 0x000fe600078e3cff */
[----:B------:R-:W-:Y:S05]  /*75e0*/  @P1 BRA `(.L_x_119) ;  /* 0xffffffdc00cc1947 */ /* 0x000fea000383ffff */
[----:B------:R-:W-:-:S09]  /*75f0*/  UISETP.NE.AND UP0, UPT, UR56, URZ, UPT ;  /* 0x000000ff3800728c */ /* 0x000fd2000bf05270 */
[----:B------:R-:W-:Y:S05]  /*7600*/  BRA.U !UP0, `(.L_x_120) ;  /* 0x0000000108487547 */ /* 0x000fea000b800000 */
[----:B------:R-:W2:Y:S02]  /*7610*/  LDCU.64 UR4, c[0x0][0x890] ;  /* 0x00011200ff0477ac */ /* 0x000ea40008000a00 */
[----:B--2---:R-:W-:-:S04]  /*7620*/  UISETP.NE.U32.AND UP0, UPT, UR4, URZ, UPT ;  /* 0x000000ff0400728c */ /* 0x004fc8000bf05070 */
[----:B------:R-:W-:-:S09]  /*7630*/  UISETP.NE.AND.EX UP0, UPT, UR5, URZ, UPT, UP0 ;  /* 0x000000ff0500728c */ /* 0x000fd2000bf05300 */
[----:B------:R-:W-:Y:S05]  /*7640*/  BRA.U UP0, `(.L_x_121) ;  /* 0x00000001000c7547 */ /* 0x000fea000b800000 */
[----:B------:R-:W-:-:S13]  /*7650*/  FSETP.NEU.AND P0, PT, R35, RZ, PT ;  /* 0x000000ff2300720b */ /* 0x000fda0003f0d000 */
[----:B------:R-:W-:Y:S05]  /*7660*/  @!P0 EXIT ;  /* 0x000000000000894d */ /* 0x000fea0003800000 */
[----:B------:R-:W-:Y:S05]  /*7670*/  BRA `(.L_x_120) ;  /* 0x00000000002c7947 */ /* 0x000fea0003800000 */
.L_x_121:
[----:B------:R-:W-:Y:S01]  /*7680*/  ISETP.NE.AND P0, PT, R82, RZ, PT ;  /* 0x000000ff5200720c */ /* 0x000fe20003f05270 */
[----:B------:R-:W-:-:S12]  /*7690*/  BSSY.RECONVERGENT B0, `(.L_x_120) ;  /* 0x0000009000007945 */ /* 0x000fd80003800200 */
[----:B------:R-:W-:Y:S05]  /*76a0*/  @P0 BRA `(.L_x_122) ;  /* 0x0000000000140947 */ /* 0x000fea0003800000 */
[----:B------:R-:W2:Y:S02]  /*76b0*/  LDCU.64 UR4, c[0x0][0x888] ;  /* 0x00011100ff0477ac */ /* 0x000ea40008000a00 */
[----:B--2---:R-:W-:-:S04]  /*76c0*/  ISETP.NE.U32.AND P0, PT, RZ, UR4, PT ;  /* 0x00000004ff007c0c */ /* 0x004fc8000bf05070 */
[----:B------:R-:W-:-:S13]  /*76d0*/  ISETP.NE.AND.EX P0, PT, RZ, UR5, PT, P0 ;  /* 0x00000005ff007c0c */ /* 0x000fda000bf05300 */
[----:B------:R-:W-:Y:S05]  /*76e0*/  @!P0 EXIT ;  /* 0x000000000000894d */ /* 0x000fea0003800000 */
[----:B------:R-:W-:Y:S05]  /*76f0*/  BRA `(.L_x_123) ;  /* 0x0000000000087947 */ /* 0x000fea0003800000 */
.L_x_122:
[----:B------:R-:W-:-:S13]  /*7700*/  FSETP.NEU.AND P0, PT, R35, RZ, PT ;  /* 0x000000ff2300720b */ /* 0x000fda0003f0d000 */
[----:B------:R-:W-:Y:S05]  /*7710*/  @!P0 EXIT ;  /* 0x000000000000894d */ /* 0x000fea0003800000 */
.L_x_123:
[----:B------:R-:W-:Y:S05]  /*7720*/  BSYNC.RECONVERGENT B0 ;  /* 0x0000000000007941 */ /* 0x000fea0003800200 */
.L_x_120:
[----:B------:R-:W-:Y:S01]  /*7730*/  ULEA UR4, UR52, UR50, 0x3 ;  /* 0x0000003234047291 */ /* 0x000fe2000f8e18ff */
[----:B------:R-:W-:-:S04]  /*7740*/  DEPBAR.LE SB0, 0x0 ;  /* 0x000080000000791a */ /* 0x000fc80000000000 */
[----:B------:R-:W-:-:S04]  /*7750*/  UIADD3 UR4, UPT, UPT, UR4, 0xe8, URZ ;  /* 0x000000e804047890 */ /* 0x000fc8000fffe0ff */
[----:B------:R-:W-:-:S09]  /*7760*/  UPRMT UR4, UR45, 0x654, UR4 ;  /* 0x000006542d047896 */ /* 0x000fd20008000004 */
[----:B------:R-:W-:Y:S01]  /*7770*/  SYNCS.ARRIVE.TRANS64.RED.A1T0 RZ, [UR4], RZ ;  /* 0x000000ffffff79a7 */ /* 0x000fe20008100404 */
[----:B------:R-:W-:Y:S05]  /*7780*/  EXIT ;  /* 0x000000000000794d */ /* 0x000fea0003800000 */
.L_x_25:
[----:B------:R-:W-:Y:S07]  /*7790*/  MOV R2, UR9 ;  /* 0x0000000900027c02 */ /* 0x000fee0008000f00 */
.L_x_124:
[----:B-1----:R1:W2:Y:S02]  /*77a0*/  SYNCS.PHASECHK.TRANS64.TRYWAIT P1, [R2+URZ+0x68], R5 ;  /* 0x00006805020075a7 */ /* 0x0022a400080211ff */
[----:B--2---:R-:W-:Y:S05]  /*77b0*/  @!P1 NANOSLEEP.SYNCS 0x989680 ;  /* 0x009896800000995d */ /* 0x004fea0003900000 */
[----:B------:R-:W2:Y:S02]  /*77c0*/  @!P1 SYNCS.PHASECHK.TRANS64 P1, [R2+URZ+0x68], R5 ;  /* 0x00006805020095a7 */ /* 0x000ea400080210ff */
[----:B--2---:R-:W-:Y:S05]  /*77d0*/  @!P1 BRA `(.L_x_124) ;  /* 0xfffffffc00f09947 */ /* 0x004fea000383ffff */
[----:B------:R-:W-:Y:S05]  /*77e0*/  BRA `(.L_x_24) ;  /* 0xffffffa000a07947 */ /* 0x000fea000383ffff */
.L_x_32:
[----:B------:R-:W-:Y:S07]  /*77f0*/  MOV R2, UR9 ;  /* 0x0000000900027c02 */ /* 0x000fee0008000f00 */
.L_x_125:
[----:B-1----:R1:W2:Y:S02]  /*7800*/  SYNCS.PHASECHK.TRANS64.TRYWAIT P0, [R2+URZ+0x68], R5 ;  /* 0x00006805020075a7 */ /* 0x0022a400080011ff */
[----:B--2---:R-:W-:Y:S05]  /*7810*/  @!P0 NANOSLEEP.SYNCS 0x989680 ;  /* 0x009896800000895d */ /* 0x004fea0003900000 */
[----:B------:R-:W2:Y:S02]  /*7820*/  @!P0 SYNCS.PHASECHK.TRANS64 P0, [R2+URZ+0x68], R5 ;  /* 0x00006805020085a7 */ /* 0x000ea400080010ff */
[----:B--2---:R-:W-:Y:S05]  /*7830*/  @!P0 BRA `(.L_x_125) ;  /* 0xfffffffc00f08947 */ /* 0x004fea000383ffff */
[----:B------:R-:W-:Y:S05]  /*7840*/  BRA `(.L_x_31) ;  /* 0xffffffa800147947 */ /* 0x000fea000383ffff */
.L_x_37:
[----:B-1----:R-:W-:-:S07]  /*7850*/  MOV R2, UR30 ;  /* 0x0000001e00027c02 */ /* 0x002fce0008000f00 */
.L_x_126:
[----:B-1----:R1:W2:Y:S02]  /*7860*/  SYNCS.PHASECHK.TRANS64.TRYWAIT P0, [R2+URZ+0x110], R3 ;  /* 0x00011003020075a7 */ /* 0x0022a400080011ff */
[----:B--2---:R-:W-:Y:S05]  /*7870*/  @!P0 NANOSLEEP.SYNCS 0x989680 ;  /* 0x009896800000895d */ /* 0x004fea0003900000 */
[----:B------:R-:W2:Y:S02]  /*7880*/  @!P0 SYNCS.PHASECHK.TRANS64 P0, [R2+URZ+0x110], R3 ;  /* 0x00011003020085a7 */ /* 0x000ea400080010ff */
[----:B--2---:R-:W-:Y:S05]  /*7890*/  @!P0 BRA `(.L_x_126) ;  /* 0xfffffffc00f08947 */ /* 0x004fea000383ffff */
[----:B------:R-:W-:Y:S05]  /*78a0*/  BRA `(.L_x_127) ;  /* 0xffffffa800ec7947 */ /* 0x000fea000383ffff */
.L_x_41:
[----:B------:R-:W-:-:S07]  /*78b0*/  MOV R0, UR4 ;  /* 0x0000000400007c02 */ /* 0x000fce0008000f00 */
.L_x_128:
[----:B-1----:R1:W2:Y:S02]  /*78c0*/  SYNCS.PHASECHK.TRANS64.TRYWAIT P0, [R0+URZ], R3 ;  /* 0x00000003000075a7 */ /* 0x0022a400080011ff */
[----:B--2---:R-:W-:Y:S05]  /*78d0*/  @!P0 NANOSLEEP.SYNCS 0x989680 ;  /* 0x009896800000895d */ /* 0x004fea0003900000 */
[----:B------:R-:W2:Y:S02]  /*78e0*/  @!P0 SYNCS.PHASECHK.TRANS64 P0, [R0+URZ], R3 ;  /* 0x00000003000085a7 */ /* 0x000ea400080010ff */
[----:B--2---:R-:W-:Y:S05]  /*78f0*/  @!P0 BRA `(.L_x_128) ;  /* 0xfffffffc00f08947 */ /* 0x004fea000383ffff */
[----:B------:R-:W-:Y:S05]  /*7900*/  BRA `(.L_x_129) ;  /* 0xffffffb000407947 */ /* 0x000fea000383ffff */
.L_x_42:
[----:B------:R-:W-:-:S07]  /*7910*/  MOV R0, UR4 ;  /* 0x0000000400007c02 */ /* 0x000fce0008000f00 */
.L_x_130:
[----:B-1----:R1:W2:Y:S02]  /*7920*/  SYNCS.PHASECHK.TRANS64.TRYWAIT P0, [R0+URZ], R3 ;  /* 0x00000003000075a7 */ /* 0x0022a400080011ff */
[----:B--2---:R-:W-:Y:S05]  /*7930*/  @!P0 NANOSLEEP.SYNCS 0x989680 ;  /* 0x009896800000895d */ /* 0x004fea0003900000 */
[----:B------:R-:W2:Y:S02]  /*7940*/  @!P0 SYNCS.PHASECHK.TRANS64 P0, [R0+URZ], R3 ;  /* 0x00000003000085a7 */ /* 0x000ea400080010ff */
[----:B--2---:R-:W-:Y:S05]  /*7950*/  @!P0 BRA `(.L_x_130) ;  /* 0xfffffffc00f08947 */ /* 0x004fea000383ffff */
[----:B------:R-:W-:Y:S05]  /*7960*/  BRA `(.L_x_131) ;  /* 0xffffffb0004c7947 */ /* 0x000fea000383ffff */
.L_x_43:
[----:B------:R-:W-:-:S07]  /*7970*/  MOV R0, UR4 ;  /* 0x0000000400007c02 */ /* 0x000fce0008000f00 */
.L_x_132:
[----:B-1----:R1:W2:Y:S02]  /*7980*/  SYNCS.PHASECHK.TRANS64.TRYWAIT P0, [R0+URZ], R3 ;  /* 0x00000003000075a7 */ /* 0x0022a400080011ff */
[----:B--2---:R-:W-:Y:S05]  /*7990*/  @!P0 NANOSLEEP.SYNCS 0x989680 ;  /* 0x009896800000895d */ /* 0x004fea0003900000 */
[----:B------:R-:W2:Y:S02]  /*79a0*/  @!P0 SYNCS.PHASECHK.TRANS64 P0, [R0+URZ], R3 ;  /* 0x00000003000085a7 */ /* 0x000ea400080010ff */
[----:B--2---:R-:W-:Y:S05]  /*79b0*/  @!P0 BRA `(.L_x_132) ;  /* 0xfffffffc00f08947 */ /* 0x004fea000383ffff */
[----:B------:R-:W-:Y:S05]  /*79c0*/  BRA `(.L_x_133) ;  /* 0xffffffb000587947 */ /* 0x000fea000383ffff */
.L_x_44:
[----:B------:R-:W-:-:S07]  /*79d0*/  MOV R0, UR4 ;  /* 0x0000000400007c02 */ /* 0x000fce0008000f00 */
.L_x_134:
[----:B-1----:R1:W2:Y:S02]  /*79e0*/  SYNCS.PHASECHK.TRANS64.TRYWAIT P0, [R0+URZ], R3 ;  /* 0x00000003000075a7 */ /* 0x0022a400080011ff */
[----:B--2---:R-:W-:Y:S05]  /*79f0*/  @!P0 NANOSLEEP.SYNCS 0x989680 ;  /* 0x009896800000895d */ /* 0x004fea0003900000 */
[----:B------:R-:W2:Y:S02]  /*7a00*/  @!P0 SYNCS.PHASECHK.TRANS64 P0, [R0+URZ], R3 ;  /* 0x00000003000085a7 */ /* 0x000ea400080010ff */
[----:B--2---:R-:W-:Y:S05]  /*7a10*/  @!P0 BRA `(.L_x_134) ;  /* 0xfffffffc00f08947 */ /* 0x004fea000383ffff */
[----:B------:R-:W-:Y:S05]  /*7a20*/  BRA `(.L_x_135) ;  /* 0xffffffb000647947 */ /* 0x000fea000383ffff */
.L_x_45:
[----:B------:R-:W-:-:S07]  /*7a30*/  MOV R0, UR4 ;  /* 0x0000000400007c02 */ /* 0x000fce0008000f00 */
.L_x_136:
[----:B-1----:R1:W2:Y:S02]  /*7a40*/  SYNCS.PHASECHK.TRANS64.TRYWAIT P0, [R0+URZ], R3 ;  /* 0x00000003000075a7 */ /* 0x0022a400080011ff */
[----:B--2---:R-:W-:Y:S05]  /*7a50*/  @!P0 NANOSLEEP.SYNCS 0x989680 ;  /* 0x009896800000895d */ /* 0x004fea0003900000 */
[----:B------:R-:W2:Y:S02]  /*7a60*/  @!P0 SYNCS.PHASECHK.TRANS64 P0, [R0+URZ], R3 ;  /* 0x00000003000085a7 */ /* 0x000ea400080010ff */
[----:B--2---:R-:W-:Y:S05]  /*7a70*/  @!P0 BRA `(.L_x_136) ;  /* 0xfffffffc00f08947 */ /* 0x004fea000383ffff */
[----:B------:R-:W-:Y:S05]  /*7a80*/  BRA `(.L_x_137) ;  /* 0xffffffb000707947 */ /* 0x000fea000383ffff */
.L_x_46:
[----:B------:R-:W-:-:S07]  /*7a90*/  MOV R0, UR4 ;  /* 0x0000000400007c02 */ /* 0x000fce0008000f00 */
.L_x_138:
[----:B-1----:R1:W2:Y:S02]  /*7aa0*/  SYNCS.PHASECHK.TRANS64.TRYWAIT P0, [R0+URZ], R3 ;  /* 0x00000003000075a7 */ /* 0x0022a400080011ff */
[----:B--2---:R-:W-:Y:S05]  /*7ab0*/  @!P0 NANOSLEEP.SYNCS 0x989680 ;  /* 0x009896800000895d */ /* 0x004fea0003900000 */
[----:B------:R-:W2:Y:S02]  /*7ac0*/  @!P0 SYNCS.PHASECHK.TRANS64 P0, [R0+URZ], R3 ;  /* 0x00000003000085a7 */ /* 0x000ea400080010ff */
[----:B--2---:R-:W-:Y:S05]  /*7ad0*/  @!P0 BRA `(.L_x_138) ;  /* 0xfffffffc00f08947 */ /* 0x004fea000383ffff */
[----:B------:R-:W-:Y:S05]  /*7ae0*/  BRA `(.L_x_139) ;  /* 0xffffffb0007c7947 */ /* 0x000fea000383ffff */
.L_x_47:
[----:B------:R-:W-:-:S07]  /*7af0*/  MOV R0, UR4 ;  /* 0x0000000400007c02 */ /* 0x000fce0008000f00 */
.L_x_140:
[----:B-1----:R1:W2:Y:S02]  /*7b00*/  SYNCS.PHASECHK.TRANS64.TRYWAIT P0, [R0+URZ], R3 ;  /* 0x00000003000075a7 */ /* 0x0022a400080011ff */
[----:B--2---:R-:W-:Y:S05]  /*7b10*/  @!P0 NANOSLEEP.SYNCS 0x989680 ;  /* 0x009896800000895d */ /* 0x004fea0003900000 */
[----:B------:R-:W2:Y:S02]  /*7b20*/  @!P0 SYNCS.PHASECHK.TRANS64 P0, [R0+URZ], R3 ;  /* 0x00000003000085a7 */ /* 0x000ea400080010ff */
[----:B--2---:R-:W-:Y:S05]  /*7b30*/  @!P0 BRA `(.L_x_140) ;  /* 0xfffffffc00f08947 */ /* 0x004fea000383ffff */
[----:B------:R-:W-:Y:S05]  /*7b40*/  BRA `(.L_x_141) ;  /* 0xffffffb000887947 */ /* 0x000fea000383ffff */
.L_x_48:
[----:B------:R-:W-:-:S07]  /*7b50*/  MOV R0, UR4 ;  /* 0x0000000400007c02 */ /* 0x000fce0008000f00 */
.L_x_142:
[----:B-1----:R1:W2:Y:S02]  /*7b60*/  SYNCS.PHASECHK.TRANS64.TRYWAIT P0, [R0+URZ], R3 ;  /* 0x00000003000075a7 */ /* 0x0022a400080011ff */
[----:B--2---:R-:W-:Y:S05]  /*7b70*/  @!P0 NANOSLEEP.SYNCS 0x989680 ;  /* 0x009896800000895d */ /* 0x004fea0003900000 */
[----:B------:R-:W2:Y:S02]  /*7b80*/  @!P0 SYNCS.PHASECHK.TRANS64 P0, [R0+URZ], R3 ;  /* 0x00000003000085a7 */ /* 0x000ea400080010ff */
[----:B--2---:R-:W-:Y:S05]  /*7b90*/  @!P0 BRA `(.L_x_142) ;  /* 0xfffffffc00f08947 */ /* 0x004fea000383ffff */
[----:B------:R-:W-:Y:S05]  /*7ba0*/  BRA `(.L_x_143) ;  /* 0xffffffb000947947 */ /* 0x000fea000383ffff */
.L_x_49:
[----:B------:R-:W-:-:S07]  /*7bb0*/  MOV R0, UR4 ;  /* 0x0000000400007c02 */ /* 0x000fce0008000f00 */
.L_x_144:
[----:B-1----:R1:W2:Y:S02]  /*7bc0*/  SYNCS.PHASECHK.TRANS64.TRYWAIT P0, [R0+URZ], R3 ;  /* 0x00000003000075a7 */ /* 0x0022a400080011ff */
[----:B--2---:R-:W-:Y:S05]  /*7bd0*/  @!P0 NANOSLEEP.SYNCS 0x989680 ;  /* 0x009896800000895d */ /* 0x004fea0003900000 */
[----:B------:R-:W2:Y:S02]  /*7be0*/  @!P0 SYNCS.PHASECHK.TRANS64 P0, [R0+URZ], R3 ;  /* 0x00000003000085a7 */ /* 0x000ea400080010ff */
[----:B--2---:R-:W-:Y:S05]  /*7bf0*/  @!P0 BRA `(.L_x_144) ;  /* 0xfffffffc00f08947 */ /* 0x004fea000383ffff */
[----:B------:R-:W-:Y:S05]  /*7c00*/  BRA `(.L_x_145) ;  /* 0xffffffb000a07947 */ /* 0x000fea000383ffff */
.L_x_50:
[----:B------:R-:W-:-:S07]  /*7c10*/  MOV R0, UR4 ;  /* 0x0000000400007c02 */ /* 0x000fce0008000f00 */
.L_x_146:
[----:B-1----:R1:W2:Y:S02]  /*7c20*/  SYNCS.PHASECHK.TRANS64.TRYWAIT P0, [R0+URZ], R3 ;  /* 0x00000003000075a7 */ /* 0x0022a400080011ff */
[----:B--2---:R-:W-:Y:S05]  /*7c30*/  @!P0 NANOSLEEP.SYNCS 0x989680 ;  /* 0x009896800000895d */ /* 0x004fea0003900000 */
[----:B------:R-:W2:Y:S02]  /*7c40*/  @!P0 SYNCS.PHASECHK.TRANS64 P0, [R0+URZ], R3 ;  /* 0x00000003000085a7 */ /* 0x000ea400080010ff */
[----:B--2---:R-:W-:Y:S05]  /*7c50*/  @!P0 BRA `(.L_x_146) ;  /* 0xfffffffc00f08947 */ /* 0x004fea000383ffff */
[----:B------:R-:W-:Y:S05]  /*7c60*/  BRA `(.L_x_147) ;  /* 0xffffffb000ac7947 */ /* 0x000fea000383ffff */
.L_x_51:
[----:B------:R-:W-:-:S07]  /*7c70*/  MOV R0, UR4 ;  /* 0x0000000400007c02 */ /* 0x000fce0008000f00 */
.L_x_148:
[----:B-1----:R1:W2:Y:S02]  /*7c80*/  SYNCS.PHASECHK.TRANS64.TRYWAIT P0, [R0+URZ], R3 ;  /* 0x00000003000075a7 */ /* 0x0022a400080011ff */
[----:B--2---:R-:W-:Y:S05]  /*7c90*/  @!P0 NANOSLEEP.SYNCS 0x989680 ;  /* 0x009896800000895d */ /* 0x004fea0003900000 */
[----:B------:R-:W2:Y:S02]  /*7ca0*/  @!P0 SYNCS.PHASECHK.TRANS64 P0, [R0+URZ], R3 ;  /* 0x00000003000085a7 */ /* 0x000ea400080010ff */
[----:B--2---:R-:W-:Y:S05]  /*7cb0*/  @!P0 BRA `(.L_x_148) ;  /* 0xfffffffc00f08947 */ /* 0x004fea000383ffff */
[----:B------:R-:W-:Y:S05]  /*7cc0*/  BRA `(.L_x_149) ;  /* 0xffffffb000b87947 */ /* 0x000fea000383ffff */
.L_x_52:
[----:B------:R-:W-:-:S07]  /*7cd0*/  MOV R0, UR4 ;  /* 0x0000000400007c02 */ /* 0x000fce0008000f00 */
.L_x_150:
[----:B-1----:R1:W2:Y:S02]  /*7ce0*/  SYNCS.PHASECHK.TRANS64.TRYWAIT P0, [R0+URZ], R3 ;  /* 0x00000003000075a7 */ /* 0x0022a400080011ff */
[----:B--2---:R-:W-:Y:S05]  /*7cf0*/  @!P0 NANOSLEEP.SYNCS 0x989680 ;  /* 0x009896800000895d */ /* 0x004fea0003900000 */
[----:B------:R-:W2:Y:S02]  /*7d00*/  @!P0 SYNCS.PHASECHK.TRANS64 P0, [R0+URZ], R3 ;  /* 0x00000003000085a7 */ /* 0x000ea400080010ff */
[----:B--2---:R-:W-:Y:S05]  /*7d10*/  @!P0 BRA `(.L_x_150) ;  /* 0xfffffffc00f08947 */ /* 0x004fea000383ffff */
[----:B------:R-:W-:Y:S05]  /*7d20*/  BRA `(.L_x_151) ;  /* 0xffffffb000c47947 */ /* 0x000fea000383ffff */
.L_x_55:
[----:B------:R-:W-:-:S07]  /*7d30*/  MOV R4, UR45 ;  /* 0x0000002d00047c02 */ /* 0x000fce0008000f00 */
.L_x_152:
[----:B--2---:R2:W3:Y:S02]  /*7d40*/  SYNCS.PHASECHK.TRANS64.TRYWAIT P1, [R4+URZ+0x118], R7 ;  /* 0x00011807040075a7 */ /* 0x0044e400080211ff */
[----:B---3--:R-:W-:Y:S05]  /*7d50*/  @!P1 NANOSLEEP.SYNCS 0x989680 ;  /* 0x009896800000995d */ /* 0x008fea0003900000 */
[----:B------:R-:W3:Y:S02]  /*7d60*/  @!P1 SYNCS.PHASECHK.TRANS64 P1, [R4+URZ+0x118], R7 ;  /* 0x00011807040095a7 */ /* 0x000ee400080210ff */
[----:B---3--:R-:W-:Y:S05]  /*7d70*/  @!P1 BRA `(.L_x_152) ;  /* 0xfffffffc00f09947 */ /* 0x008fea000383ffff */
[----:B------:R-:W-:Y:S05]  /*7d80*/  BRA `(.L_x_153) ;  /* 0xffffffb400287947 */ /* 0x000fea000383ffff */
.L_x_56:
[----:B--2---:R-:W-:-:S07]  /*7d90*/  MOV R4, UR45 ;  /* 0x0000002d00047c02 */ /* 0x004fce0008000f00 */
.L_x_154:
[----:B--2---:R2:W3:Y:S02]  /*7da0*/  SYNCS.PHASECHK.TRANS64.TRYWAIT P1, [R4+URZ+0x110], R5 ;  /* 0x00011005040075a7 */ /* 0x0044e400080211ff */
[----:B---3--:R-:W-:Y:S05]  /*7db0*/  @!P1 NANOSLEEP.SYNCS 0x989680 ;  /* 0x009896800000995d */ /* 0x008fea0003900000 */
[----:B------:R-:W3:Y:S02]  /*7dc0*/  @!P1 SYNCS.PHASECHK.TRANS64 P1, [R4+URZ+0x110], R5 ;  /* 0x00011005040095a7 */ /* 0x000ee400080210ff */
[----:B---3--:R-:W-:Y:S05]  /*7dd0*/  @!P1 BRA `(.L_x_154) ;  /* 0xfffffffc00f09947 */ /* 0x008fea000383ffff */
[----:B------:R-:W-:Y:S05]  /*7de0*/  BRA `(.L_x_155) ;  /* 0xffffffb400307947 */ /* 0x000fea000383ffff */
.L_x_64:
[----:B------:R-:W-:-:S07]  /*7df0*/  MOV R0, UR6 ;  /* 0x0000000600007c02 */ /* 0x000fce0008000f00 */
.L_x_156:
[----:B--2---:R2:W3:Y:S02]  /*7e00*/  SYNCS.PHASECHK.TRANS64.TRYWAIT P0, [R0+URZ+0x110], R5 ;  /* 0x00011005000075a7 */ /* 0x0044e400080011ff */
[----:B---3--:R-:W-:Y:S05]  /*7e10*/  @!P0 NANOSLEEP.SYNCS 0x989680 ;  /* 0x009896800000895d */ /* 0x008fea0003900000 */
[----:B------:R-:W3:Y:S02]  /*7e20*/  @!P0 SYNCS.PHASECHK.TRANS64 P0, [R0+URZ+0x110], R5 ;  /* 0x00011005000085a7 */ /* 0x000ee400080010ff */
[----:B---3--:R-:W-:Y:S05]  /*7e30*/  @!P0 BRA `(.L_x_156) ;  /* 0xfffffffc00f08947 */ /* 0x008fea000383ffff */
[----:B------:R-:W-:Y:S05]  /*7e40*/  BRA `(.L_x_157) ;  /* 0xffffffb800b87947 */ /* 0x000fea000383ffff */
.L_x_65:
[----:B------:R-:W-:-:S07]  /*7e50*/  MOV R5, UR8 ;  /* 0x0000000800057c02 */ /* 0x000fce0008000f00 */
.L_x_158:
[----:B--2---:R2:W3:Y:S02]  /*7e60*/  SYNCS.PHASECHK.TRANS64.TRYWAIT P0, [R5+URZ+0x130], R0 ;  /* 0x00013000050075a7 */ /* 0x0044e400080011ff */
[----:B---3--:R-:W-:Y:S05]  /*7e70*/  @!P0 NANOSLEEP.SYNCS 0x989680 ;  /* 0x009896800000895d */ /* 0x008fea0003900000 */
[----:B------:R-:W3:Y:S02]  /*7e80*/  @!P0 SYNCS.PHASECHK.TRANS64 P0, [R5+URZ+0x130], R0 ;  /* 0x00013000050085a7 */ /* 0x000ee400080010ff */
[----:B---3--:R-:W-:Y:S05]  /*7e90*/  @!P0 BRA `(.L_x_158) ;  /* 0xfffffffc00f08947 */ /* 0x008fea000383ffff */
[----:B------:R-:W-:Y:S05]  /*7ea0*/  BRA `(.L_x_159) ;  /* 0xffffffb800d47947 */ /* 0x000fea000383ffff */
.L_x_68:
[----:B--2---:R-:W-:Y:S07]  /*7eb0*/  MOV R0, UR7 ;  /* 0x0000000700007c02 */ /* 0x004fee0008000f00 */
.L_x_160:
[----:B--2---:R2:W3:Y:S02]  /*7ec0*/  SYNCS.PHASECHK.TRANS64.TRYWAIT P0, [R0+URZ], R5 ;  /* 0x00000005000075a7 */ /* 0x0044e400080011ff */
[----:B---3--:R-:W-:Y:S05]  /*7ed0*/  @!P0 NANOSLEEP.SYNCS 0x989680 ;  /* 0x009896800000895d */ /* 0x008fea0003900000 */
[----:B------:R-:W3:Y:S02]  /*7ee0*/  @!P0 SYNCS.PHASECHK.TRANS64 P0, [R0+URZ], R5 ;  /* 0x00000005000085a7 */ /* 0x000ee400080010ff */
[----:B---3--:R-:W-:Y:S05]  /*7ef0*/  @!P0 BRA `(.L_x_160) ;  /* 0xfffffffc00f08947 */ /* 0x008fea000383ffff */
[----:B------:R-:W-:Y:S05]  /*7f00*/  BRA `(.L_x_67) ;  /* 0xffffffb800f87947 */ /* 0x000fea000383ffff */
.L_x_71:
[----:B------:R-:W-:-:S07]  /*7f10*/  MOV R0, UR5 ;  /* 0x0000000500007c02 */ /* 0x000fce0008000f00 */
.L_x_161:
[----:B-1----:R1:W2:Y:S02]  /*7f20*/  SYNCS.PHASECHK.TRANS64.TRYWAIT P0, [R0+URZ], R3 ;  /* 0x00000003000075a7 */ /* 0x0022a400080011ff */
[----:B--2---:R-:W-:Y:S05]  /*7f30*/  @!P0 NANOSLEEP.SYNCS 0x989680 ;  /* 0x009896800000895d */ /* 0x004fea0003900000 */
[----:B------:R-:W2:Y:S02]  /*7f40*/  @!P0 SYNCS.PHASECHK.TRANS64 P0, [R0+URZ], R3 ;  /* 0x00000003000085a7 */ /* 0x000ea400080010ff */
[----:B--2---:R-:W-:Y:S05]  /*7f50*/  @!P0 BRA `(.L_x_161) ;  /* 0xfffffffc00f08947 */ /* 0x004fea000383ffff */
[----:B------:R-:W-:Y:S05]  /*7f60*/  BRA `(.L_x_162) ;  /* 0xffffffbc00ec7947 */ /* 0x000fea000383ffff */
.L_x_72:
[----:B------:R-:W-:-:S07]  /*7f70*/  MOV R0, UR7 ;  /* 0x0000000700007c02 */ /* 0x000fce0008000f00 */
.L_x_163:
[----:B-1----:R1:W2:Y:S02]  /*7f80*/  SYNCS.PHASECHK.TRANS64.TRYWAIT P0, [R0+URZ], R3 ;  /* 0x00000003000075a7 */ /* 0x0022a400080011ff */
[----:B--2---:R-:W-:Y:S05]  /*7f90*/  @!P0 NANOSLEEP.SYNCS 0x989680 ;  /* 0x009896800000895d */ /* 0x004fea0003900000 */
[----:B------:R-:W2:Y:S02]  /*7fa0*/  @!P0 SYNCS.PHASECHK.TRANS64 P0, [R0+URZ], R3 ;  /* 0x00000003000085a7 */ /* 0x000ea400080010ff */
[----:B--2---:R-:W-:Y:S05]  /*7fb0*/  @!P0 BRA `(.L_x_163) ;  /* 0xfffffffc00f08947 */ /* 0x004fea000383ffff */
[----:B------:R-:W-:Y:S05]  /*7fc0*/  BRA `(.L_x_164) ;  /* 0xffffffbc00f87947 */ /* 0x000fea000383ffff */
.L_x_77:
[----:B------:R-:W-:Y:S07]  /*7fd0*/  MOV R0, UR15 ;  /* 0x0000000f00007c02 */ /* 0x000fee0008000f00 */
.L_x_165:
[----:B--2---:R2:W3:Y:S02]  /*7fe0*/  SYNCS.PHASECHK.TRANS64.TRYWAIT P0, [R0+URZ+0x110], R3 ;  /* 0x00011003000075a7 */ /* 0x0044e400080011ff */
[----:B---3--:R-:W-:Y:S05]  /*7ff0*/  @!P0 NANOSLEEP.SYNCS 0x989680 ;  /* 0x009896800000895d */ /* 0x008fea0003900000 */
[----:B------:R-:W3:Y:S02]  /*8000*/  @!P0 SYNCS.PHASECHK.TRANS64 P0, [R0+URZ+0x110], R3 ;  /* 0x00011003000085a7 */ /* 0x000ee400080010ff */
[----:B---3--:R-:W-:Y:S05]  /*8010*/  @!P0 BRA `(.L_x_165) ;  /* 0xfffffffc00f08947 */ /* 0x008fea000383ffff */
[----:B------:R-:W-:Y:S05]  /*8020*/  BRA `(.L_x_166) ;  /* 0xffffffc400107947 */ /* 0x000fea000383ffff */
.L_x_80:
[----:B------:R-:W-:Y:S07]  /*8030*/  MOV R0, UR15 ;  /* 0x0000000f00007c02 */ /* 0x000fee0008000f00 */
.L_x_167:
[----:B--2---:R2:W3:Y:S02]  /*8040*/  SYNCS.PHASECHK.TRANS64.TRYWAIT P0, [R0+URZ+0x108], R3 ;  /* 0x00010803000075a7 */ /* 0x0044e400080011ff */
[----:B---3--:R-:W-:Y:S05]  /*8050*/  @!P0 NANOSLEEP.SYNCS 0x989680 ;  /* 0x009896800000895d */ /* 0x008fea0003900000 */
[----:B------:R-:W3:Y:S02]  /*8060*/  @!P0 SYNCS.PHASECHK.TRANS64 P0, [R0+URZ+0x108], R3 ;  /* 0x00010803000085a7 */ /* 0x000ee400080010ff */
[----:B---3--:R-:W-:Y:S05]  /*8070*/  @!P0 BRA `(.L_x_167) ;  /* 0xfffffffc00f08947 */ /* 0x008fea000383ffff */
[----:B------:R-:W-:Y:S05]  /*8080*/  BRA `(.L_x_79) ;  /* 0xffffffc400e87947 */ /* 0x000fea000383ffff */
.L_x_83:
[----:B------:R-:W-:Y:S07]  /*8090*/  MOV R3, UR19 ;  /* 0x0000001300037c02 */ /* 0x000fee0008000f00 */
.L_x_168:
[----:B-1----:R1:W2:Y:S02]  /*80a0*/  SYNCS.PHASECHK.TRANS64.TRYWAIT P0, [R3+URZ+0xe8], R0 ;  /* 0x0000e800030075a7 */ /* 0x0022a400080011ff */
[----:B--2---:R-:W-:Y:S05]  /*80b0*/  @!P0 NANOSLEEP.SYNCS 0x989680 ;  /* 0x009896800000895d */ /* 0x004fea0003900000 */
[----:B------:R-:W2:Y:S02]  /*80c0*/  @!P0 SYNCS.PHASECHK.TRANS64 P0, [R3+URZ+0xe8], R0 ;  /* 0x0000e800030085a7 */ /* 0x000ea400080010ff */
[----:B--2---:R-:W-:Y:S05]  /*80d0*/  @!P0 BRA `(.L_x_168) ;  /* 0xfffffffc00f08947 */ /* 0x004fea000383ffff */
[----:B------:R-:W-:Y:S05]  /*80e0*/  BRA `(.L_x_169) ;  /* 0xffffffc800a47947 */ /* 0x000fea000383ffff */
.L_x_84:
[----:B------:R-:W-:Y:S07]  /*80f0*/  MOV R3, UR17 ;  /* 0x0000001100037c02 */ /* 0x000fee0008000f00 */
.L_x_170:
[----:B-1----:R1:W2:Y:S02]  /*8100*/  SYNCS.PHASECHK.TRANS64.TRYWAIT P0, [R3+URZ+0xe8], R12 ;  /* 0x0000e80c030075a7 */ /* 0x0022a400080011ff */
[----:B--2---:R-:W-:Y:S05]  /*8110*/  @!P0 NANOSLEEP.SYNCS 0x989680 ;  /* 0x009896800000895d */ /* 0x004fea0003900000 */
[----:B------:R-:W2:Y:S02]  /*8120*/  @!P0 SYNCS.PHASECHK.TRANS64 P0, [R3+URZ+0xe8], R12 ;  /* 0x0000e80c030085a7 */ /* 0x000ea400080010ff */
[----:B--2---:R-:W-:Y:S05]  /*8130*/  @!P0 BRA `(.L_x_170) ;  /* 0xfffffffc00f08947 */ /* 0x004fea000383ffff */
[----:B------:R-:W-:Y:S05]  /*8140*/  BRA `(.L_x_171) ;  /* 0xffffffcc00407947 */ /* 0x000fea000383ffff */
.L_x_86:
[----:B------:R-:W-:-:S07]  /*8150*/  MOV R0, UR4 ;  /* 0x0000000400007c02 */ /* 0x000fce0008000f00 */
.L_x_172:
[----:B-1----:R1:W3:Y:S02]  /*8160*/  SYNCS.PHASECHK.TRANS64.TRYWAIT P0, [R0+URZ], R3 ;  /* 0x00000003000075a7 */ /* 0x0022e400080011ff */
[----:B---3--:R-:W-:Y:S05]  /*8170*/  @!P0 NANOSLEEP.SYNCS 0x989680 ;  /* 0x009896800000895d */ /* 0x008fea0003900000 */
[----:B------:R-:W3:Y:S02]  /*8180*/  @!P0 SYNCS.PHASECHK.TRANS64 P0, [R0+URZ], R3 ;  /* 0x00000003000085a7 */ /* 0x000ee400080010ff */
[----:B---3--:R-:W-:Y:S05]  /*8190*/  @!P0 BRA `(.L_x_172) ;  /* 0xfffffffc00f08947 */ /* 0x008fea000383ffff */
[----:B------:R-:W-:Y:S05]  /*81a0*/  BRA `(.L_x_173) ;  /* 0xffffffcc00b87947 */ /* 0x000fea000383ffff */
.L_x_87:
[----:B------:R-:W-:-:S07]  /*81b0*/  MOV R0, UR4 ;  /* 0x0000000400007c02 */ /* 0x000fce0008000f00 */
.L_x_174:
[----:B-1----:R1:W3:Y:S02]  /*81c0*/  SYNCS.PHASECHK.TRANS64.TRYWAIT P0, [R0+URZ], R3 ;  /* 0x00000003000075a7 */ /* 0x0022e400080011ff */
[----:B---3--:R-:W-:Y:S05]  /*81d0*/  @!P0 NANOSLEEP.SYNCS 0x989680 ;  /* 0x009896800000895d */ /* 0x008fea0003900000 */
[----:B------:R-:W3:Y:S02]  /*81e0*/  @!P0 SYNCS.PHASECHK.TRANS64 P0, [R0+URZ], R3 ;  /* 0x00000003000085a7 */ /* 0x000ee400080010ff */
[----:B---3--:R-:W-:Y:S05]  /*81f0*/  @!P0 BRA `(.L_x_174) ;  /* 0xfffffffc00f08947 */ /* 0x008fea000383ffff */
[----:B------:R-:W-:Y:S05]  /*8200*/  BRA `(.L_x_175) ;  /* 0xffffffcc00c47947 */ /* 0x000fea000383ffff */
.L_x_89:
[----:B------:R-:W-:Y:S07]  /*8210*/  MOV R0, UR50 ;  /* 0x0000003200007c02 */ /* 0x000fee0008000f00 */
.L_x_176:
[----:B--2---:R2:W4:Y:S02]  /*8220*/  SYNCS.PHASECHK.TRANS64.TRYWAIT P0, [R0+URZ+0x110], R3 ;  /* 0x00011003000075a7 */ /* 0x00452400080011ff */
[----:B----4-:R-:W-:Y:S05]  /*8230*/  @!P0 NANOSLEEP.SYNCS 0x989680 ;  /* 0x009896800000895d */ /* 0x010fea0003900000 */
[----:B------:R-:W4:Y:S02]  /*8240*/  @!P0 SYNCS.PHASECHK.TRANS64 P0, [R0+URZ+0x110], R3 ;  /* 0x00011003000085a7 */ /* 0x000f2400080010ff */
[----:B----4-:R-:W-:Y:S05]  /*8250*/  @!P0 BRA `(.L_x_176) ;  /* 0xfffffffc00f08947 */ /* 0x010fea000383ffff */
[----:B------:R-:W-:Y:S05]  /*8260*/  BRA `(.L_x_177) ;  /* 0xffffffd000b87947 */ /* 0x000fea000383ffff */
.L_x_99:
[----:B-1----:R1:W3:Y:S02]  /*8270*/  SYNCS.PHASECHK.TRANS64.TRYWAIT P1, [R0+URZ+0xd0], R7 ;  /* 0x0000d007000075a7 */ /* 0x0022e400080211ff */
[----:B---3--:R-:W-:Y:S05]  /*8280*/  @!P1 NANOSLEEP.SYNCS 0x989680 ;  /* 0x009896800000995d */ /* 0x008fea0003900000 */
[----:B------:R-:W3:Y:S02]  /*8290*/  @!P1 SYNCS.PHASECHK.TRANS64 P1, [R0+URZ+0xd0], R7 ;  /* 0x0000d007000095a7 */ /* 0x000ee400080210ff */
[----:B---3--:R-:W-:Y:S05]  /*82a0*/  @!P1 BRA `(.L_x_99) ;  /* 0xfffffffc00f09947 */ /* 0x008fea000383ffff */
[----:B------:R-:W-:Y:S05]  /*82b0*/  BRA `(.L_x_98) ;  /* 0xffffffdc00d47947 */ /* 0x000fea000383ffff */
.L_x_101:
[----:B----4-:R4:W1:Y:S02]  /*82c0*/  SYNCS.PHASECHK.TRANS64.TRYWAIT P0, [R84+URZ+0x120], R3 ;  /* 0x00012003540075a7 */ /* 0x01086400080011ff */
[----:B-1----:R-:W-:Y:S05]  /*82d0*/  @!P0 NANOSLEEP.SYNCS 0x989680 ;  /* 0x009896800000895d */ /* 0x002fea0003900000 */
[----:B------:R-:W1:Y:S02]  /*82e0*/  @!P0 SYNCS.PHASECHK.TRANS64 P0, [R84+URZ+0x120], R3 ;  /* 0x00012003540085a7 */ /* 0x000e6400080010ff */
[----:B-1----:R-:W-:Y:S05]  /*82f0*/  @!P0 BRA `(.L_x_101) ;  /* 0xfffffffc00f08947 */ /* 0x002fea000383ffff */
[----:B------:R-:W-:Y:S05]  /*8300*/  BRA `(.L_x_100) ;  /* 0xffffffe000247947 */ /* 0x000fea000383ffff */
.L_x_112:
[----:B--2---:R2:W3:Y:S02]  /*8310*/  SYNCS.PHASECHK.TRANS64.TRYWAIT P0, [R3+URZ+0xd0], R2 ;  /* 0x0000d002030075a7 */ /* 0x0044e400080011ff */
[----:B---3--:R-:W-:Y:S05]  /*8320*/  @!P0 NANOSLEEP.SYNCS 0x989680 ;  /* 0x009896800000895d */ /* 0x008fea0003900000 */
[----:B------:R-:W3:Y:S02]  /*8330*/  @!P0 SYNCS.PHASECHK.TRANS64 P0, [R3+URZ+0xd0], R2 ;  /* 0x0000d002030085a7 */ /* 0x000ee400080010ff */
[----:B---3--:R-:W-:Y:S05]  /*8340*/  @!P0 BRA `(.L_x_112) ;  /* 0xfffffffc00f08947 */ /* 0x008fea000383ffff */
[----:B------:R-:W-:Y:S05]  /*8350*/  BRA `(.L_x_111) ;  /* 0xffffffe8003c7947 */ /* 0x000fea000383ffff */
        .weak           $__internal_0_$__cuda_sm10x_tcgen05_guardrail_trap_col_being_dealloced_not_returned_by_alloc
        .type           $__internal_0_$__cuda_sm10x_tcgen05_guardrail_trap_col_being_dealloced_not_returned_by_alloc,@function
        .size           $__internal_0_$__cuda_sm10x_tcgen05_guardrail_trap_col_being_dealloced_not_returned_by_alloc,($__internal_1_$__cuda_sm10x_tcgen05_guardrail_trap_phase_invalid_during_alloc - $__internal_0_$__cuda_sm10x_tcgen05_guardrail_trap_col_being_dealloced_not_returned_by_alloc)
$__internal_0_$__cuda_sm10x_tcgen05_guardrail_trap_col_being_dealloced_not_returned_by_alloc:
[----:B------:R-:W-:Y:S05]  /*8360*/  BPT.TRAP 0x1 ;  /* 0x000000040000795c */ /* 0x000fea0000300000 */
[----:B------:R-:W-:-:S04]  /*8370*/  HFMA2 R3, -RZ, RZ, 0, 0 ;  /* 0x00000000ff037431 */ /* 0x000fc800000001ff */
[----:B------:R-:W-:Y:S05]  /*8380*/  RET.REL.NODEC R2 `(_ZN7cutlass13device_kernelINS_4conv6kernel13ConvUniversalINS1_16ConvProblemShapeILNS1_8OperatorE1ELi2EEENS1_10collective14CollectiveConvINS1_47MainloopSm100TmaUmmaWarpSpecializedImplicitGemmILS5_1ELi13ELi2ELi1ELi2EN4cute5tupleIJNSA_1CILi2EEENSC_ILi1EEESE_EEEEENSB_IJNSC_ILi64EEESH_NSB_IJSH_EEEEEENS_10bfloat16_tESK_NSA_8TiledMMAINSA_8MMA_AtomIJNSA_20SM100_MMA_F16BF16_SSISK_SK_fLi64ELi64ELNSA_4UMMA5MajorE0ELSP_1ELNSO_7ScaleInE0ELSQ_0EEEEEENSA_6LayoutINSB_IJSE_SE_SE_EEENSB_IJNSC_ILi0EEESV_SV_EEEEENSB_IJNSA_10UnderscoreESY_SY_EEEEENS7_6detail27Sm100ImplicitGemmTileTraitsINSA_20SM90_TMA_LOAD_IM2COLENSA_14ComposedLayoutINSA_7SwizzleILi3ELi4ELi3EEENSA_18smem_ptr_flag_bitsILi16EEENST_INSB_IJNSC_ILi8EEESH_EEENSB_IJSH_SE_EEEEEEEvEENS12_INSA_23SM90_TMA_LOAD_MULTICASTENS14_IS16_S18_NST_INSB_IJSH_S19_EEENSB_IJSE_SH_EEEEEEEvEEEENS_8epilogue10collective18CollectiveEpilogueINS1M_23Sm100TmaWarpSpecializedILi3ELi2ELi16ELb1ELb0EEEJSJ_NSB_IJNST_ISH_SE_EENST_INSC_ILi32EEESE_EEEEESK_NSB_IJNSB_IJlllEEESE_SV_EEESK_S1W_NS1M_6fusion15FusionCallbacksIS1Q_NS1X_17LinearCombinationISK_fSK_fLNS_15FloatRoundStyleE2EEESJ_S1U_JEEENSA_5SM1004TMEM4LOAD26SM100_TMEM_LOAD_16dp256b4xES13_NS14_INS15_ILi2ELi4ELi3EEES18_NST_INSB_IJS19_S1S_EEENSB_IJS1S_SE_EEEEEEENSA_17SM75_U32x4_LDSM_NENSA_21SM90_TMA_STORE_IM2COLES2B_NSA_17SM90_U32x4_STSM_NENSA_39AutoVectorizingCopyWithAssumedAlignmentILi128EEEEEEvvEEEEvNT_6ParamsE) ;  /* 0xffffff7c021c7950 */ /* 0x000fea0003c3ffff */
        .weak           $__internal_1_$__cuda_sm10x_tcgen05_guardrail_trap_phase_invalid_during_alloc
        .type           $__internal_1_$__cuda_sm10x_tcgen05_guardrail_trap_phase_invalid_during_alloc,@function
        .size           $__internal_1_$__cuda_sm10x_tcgen05_guardrail_trap_phase_invalid_during_alloc,($__internal_2_$__cuda_sm10x_tcgen05_guardrail_trap_unallocated_columns_being_dealloced - $__internal_1_$__cuda_sm10x_tcgen05_guardrail_trap_phase_invalid_during_alloc)
$__internal_1_$__cuda_sm10x_tcgen05_guardrail_trap_phase_invalid_during_alloc:
[----:B------:R-:W-:Y:S05]  /*8390*/  BPT.TRAP 0x1 ;  /* 0x000000040000795c */ /* 0x000fea0000300000 */
[----:B------:R-:W-:-:S04]  /*83a0*/  MOV R3, 0x0 ;  /* 0x0000000000037802 */ /* 0x000fc80000000f00 */
[----:B------:R-:W-:Y:S05]  /*83b0*/  RET.REL.NODEC R2 `(_ZN7cutlass13device_kernelINS_4conv6kernel13ConvUniversalINS1_16ConvProblemShapeILNS1_8OperatorE1ELi2EEENS1_10collective14CollectiveConvINS1_47MainloopSm100TmaUmmaWarpSpecializedImplicitGemmILS5_1ELi13ELi2ELi1ELi2EN4cute5tupleIJNSA_1CILi2EEENSC_ILi1EEESE_EEEEENSB_IJNSC_ILi64EEESH_NSB_IJSH_EEEEEENS_10bfloat16_tESK_NSA_8TiledMMAINSA_8MMA_AtomIJNSA_20SM100_MMA_F16BF16_SSISK_SK_fLi64ELi64ELNSA_4UMMA5MajorE0ELSP_1ELNSO_7ScaleInE0ELSQ_0EEEEEENSA_6LayoutINSB_IJSE_SE_SE_EEENSB_IJNSC_ILi0EEESV_SV_EEEEENSB_IJNSA_10UnderscoreESY_SY_EEEEENS7_6detail27Sm100ImplicitGemmTileTraitsINSA_20SM90_TMA_LOAD_IM2COLENSA_14ComposedLayoutINSA_7SwizzleILi3ELi4ELi3EEENSA_18smem_ptr_flag_bitsILi16EEENST_INSB_IJNSC_ILi8EEESH_EEENSB_IJSH_SE_EEEEEEEvEENS12_INSA_23SM90_TMA_LOAD_MULTICASTENS14_IS16_S18_NST_INSB_IJSH_S19_EEENSB_IJSE_SH_EEEEEEEvEEEENS_8epilogue10collective18CollectiveEpilogueINS1M_23Sm100TmaWarpSpecializedILi3ELi2ELi16ELb1ELb0EEEJSJ_NSB_IJNST_ISH_SE_EENST_INSC_ILi32EEESE_EEEEESK_NSB_IJNSB_IJlllEEESE_SV_EEESK_S1W_NS1M_6fusion15FusionCallbacksIS1Q_NS1X_17LinearCombinationISK_fSK_fLNS_15FloatRoundStyleE2EEESJ_S1U_JEEENSA_5SM1004TMEM4LOAD26SM100_TMEM_LOAD_16dp256b4xES13_NS14_INS15_ILi2ELi4ELi3EEES18_NST_INSB_IJS19_S1S_EEENSB_IJS1S_SE_EEEEEEENSA_17SM75_U32x4_LDSM_NENSA_21SM90_TMA_STORE_IM2COLES2B_NSA_17SM90_U32x4_STSM_NENSA_39AutoVectorizingCopyWithAssumedAlignmentILi128EEEEEEvvEEEEvNT_6ParamsE) ;  /* 0xffffff7c02107950 */ /* 0x000fea0003c3ffff */
        .weak           $__internal_2_$__cuda_sm10x_tcgen05_guardrail_trap_unallocated_columns_being_dealloced
        .type           $__internal_2_$__cuda_sm10x_tcgen05_guardrail_trap_unallocated_columns_being_dealloced,@function
        .size           $__internal_2_$__cuda_sm10x_tcgen05_guardrail_trap_unallocated_columns_being_dealloced,(.L_x_179 - $__internal_2_$__cuda_sm10x_tcgen05_guardrail_trap_unallocated_columns_being_dealloced)
$__internal_2_$__cuda_sm10x_tcgen05_guardrail_trap_unallocated_columns_being_dealloced:
[----:B------:R-:W-:Y:S05]  /*83c0*/  BPT.TRAP 0x1 ;  /* 0x000000040000795c */ /* 0x000fea0000300000 */
[----:B------:R-:W-:-:S04]  /*83d0*/  HFMA2 R3, -RZ, RZ, 0, 0 ;  /* 0x00000000ff037431 */ /* 0x000fc800000001ff */
[----:B------:R-:W-:Y:S05]  /*83e0*/  RET.REL.NODEC R2 `(_ZN7cutlass13device_kernelINS_4conv6kernel13ConvUniversalINS1_16ConvProblemShapeILNS1_8OperatorE1ELi2EEENS1_10collective14CollectiveConvINS1_47MainloopSm100TmaUmmaWarpSpecializedImplicitGemmILS5_1ELi13ELi2ELi1ELi2EN4cute5tupleIJNSA_1CILi2EEENSC_ILi1EEESE_EEEEENSB_IJNSC_ILi64EEESH_NSB_IJSH_EEEEEENS_10bfloat16_tESK_NSA_8TiledMMAINSA_8MMA_AtomIJNSA_20SM100_MMA_F16BF16_SSISK_SK_fLi64ELi64ELNSA_4UMMA5MajorE0ELSP_1ELNSO_7ScaleInE0ELSQ_0EEEEEENSA_6LayoutINSB_IJSE_SE_SE_EEENSB_IJNSC_ILi0EEESV_SV_EEEEENSB_IJNSA_10UnderscoreESY_SY_EEEEENS7_6detail27Sm100ImplicitGemmTileTraitsINSA_20SM90_TMA_LOAD_IM2COLENSA_14ComposedLayoutINSA_7SwizzleILi3ELi4ELi3EEENSA_18smem_ptr_flag_bitsILi16EEENST_INSB_IJNSC_ILi8EEESH_EEENSB_IJSH_SE_EEEEEEEvEENS12_INSA_23SM90_TMA_LOAD_MULTICASTENS14_IS16_S18_NST_INSB_IJSH_S19_EEENSB_IJSE_SH_EEEEEEEvEEEENS_8epilogue10collective18CollectiveEpilogueINS1M_23Sm100TmaWarpSpecializedILi3ELi2ELi16ELb1ELb0EEEJSJ_NSB_IJNST_ISH_SE_EENST_INSC_ILi32EEESE_EEEEESK_NSB_IJNSB_IJlllEEESE_SV_EEESK_S1W_NS1M_6fusion15FusionCallbacksIS1Q_NS1X_17LinearCombinationISK_fSK_fLNS_15FloatRoundStyleE2EEESJ_S1U_JEEENSA_5SM1004TMEM4LOAD26SM100_TMEM_LOAD_16dp256b4xES13_NS14_INS15_ILi2ELi4ELi3EEES18_NST_INSB_IJS19_S1S_EEENSB_IJS1S_SE_EEEEEEENSA_17SM75_U32x4_LDSM_NENSA_21SM90_TMA_STORE_IM2COLES2B_NSA_17SM90_U32x4_STSM_NENSA_39AutoVectorizingCopyWithAssumedAlignmentILi128EEEEEEvvEEEEvNT_6ParamsE) ;  /* 0xffffff7c02047950 */ /* 0x000fea0003c3ffff */
.L_x_178:
[----:B------:R-:W-:-:S00]  /*83f0*/  BRA `(.L_x_178) ;  /* 0xfffffffc00fc7947 */ /* 0x000fc0000383ffff */
[----:B------:R-:W-:-:S00]  /*8400*/  NOP ;  /* 0x0000000000007918 */ /* 0x000fc00000000000 */
[----:B------:R-:W-:-:S00]  /*8410*/  NOP ;  /* 0x0000000000007918 */ /* 0x000fc00000000000 */
[----:B------:R-:W-:-:S00]  /*8420*/  NOP ;  /* 0x0000000000007918 */ /* 0x000fc00000000000 */
[----:B------:R-:W-:-:S00]  /*8430*/  NOP ;  /* 0x0000000000007918 */ /* 0x000fc00000000000 */
[----:B------:R-:W-:-:S00]  /*8440*/  NOP ;  /* 0x0000000000007918 */ /* 0x000fc00000000000 */
[----:B------:R-:W-:-:S00]  /*8450*/  NOP ;  /* 0x0000000000007918 */ /* 0x000fc00000000000 */
[----:B------:R-:W-:-:S00]  /*8460*/  NOP ;  /* 0x0000000000007918 */ /* 0x000fc00000000000 */
[----:B------:R-:W-:-:S00]  /*8470*/  NOP ;  /* 0x0000000000007918 */ /* 0x000fc00000000000 */
.L_x_179:


//--------------------- .nv.global.init           --------------------------
	.section	.nv.global.init,"aw",@progbits
.nv.global.init:
	.type		$str$29,@object
	.size		$str$29,($str$30 - $str$29)
$str$29:
        /*0000*/ 	.byte	0x28, 0x61, 0x64, 0x64, 0x72, 0x65, 0x73, 0x73, 0x20, 0x26, 0x20, 0x6d, 0x61, 0x73, 0x6b, 0x29
        /*0010*/ 	.byte	0x20, 0x3d, 0x3d, 0x20, 0x30, 0x00
	.type		$str$30,@object
	.size		$str$30,($str$28 - $str$30)
$str$30:
        /*0016*/ 	.byte	0x2f, 0x74, 0x6d, 0x70, 0x2f, 0x63, 0x75, 0x74, 0x6c, 0x61, 0x73, 0x73, 0x5f, 0x73, 0x77, 0x65
        /*0026*/ 	.byte	0x65, 0x70, 0x5f, 0x73, 0x72, 0x63, 0x2f, 0x69, 0x6e, 0x63, 0x6c, 0x75, 0x64, 0x65, 0x2f, 0x63
        /*0036*/ 	.byte	0x75, 0x74, 0x65, 0x2f, 0x70, 0x6f, 0x69, 0x6e, 0x74, 0x65, 0x72, 0x5f, 0x66, 0x6c, 0x61, 0x67
        /*0046*/ 	.byte	0x67, 0x65, 0x64, 0x2e, 0x68, 0x70, 0x70, 0x00
	.type		$str$28,@object
	.size		$str$28,($str$27 - $str$28)
$str$28:
        /*004e*/ 	.byte	0x2f, 0x74, 0x6d, 0x70, 0x2f, 0x63, 0x75, 0x74, 0x6c, 0x61, 0x73, 0x73, 0x5f, 0x73, 0x77, 0x65
        /*005e*/ 	.byte	0x65, 0x70, 0x5f, 0x73, 0x72, 0x63, 0x2f, 0x69, 0x6e, 0x63, 0x6c, 0x75, 0x64, 0x65, 0x2f, 0x63
        /*006e*/ 	.byte	0x75, 0x74, 0x65, 0x2f, 0x61, 0x74, 0x6f, 0x6d, 0x2f, 0x63, 0x6f, 0x70, 0x79, 0x5f, 0x74, 0x72
        /*007e*/ 	.byte	0x61, 0x69, 0x74, 0x73, 0x5f, 0x73, 0x6d, 0x31, 0x30, 0x30, 0x2e, 0x68, 0x70, 0x70, 0x00
	.type		$str$27,@object
	.size		$str$27,(__unnamed_1 - $str$27)
$str$27:
        /*008d*/ 	.byte	0x28, 0x28, 0x75, 0x69, 0x6e, 0x74, 0x33, 0x32, 0x5f, 0x74, 0x28, 0x74, 0x68, 0x72, 0x65, 0x61
        /*009d*/ 	.byte	0x64, 0x49, 0x64, 0x78, 0x2e, 0x78, 0x29, 0x20, 0x2f, 0x20, 0x33, 0x32, 0x29, 0x20, 0x25, 0x20
        /*00ad*/ 	.byte	0x34, 0x29, 0x20, 0x3d, 0x3d, 0x20, 0x28, 0x28, 0x28, 0x74, 0x6d, 0x65, 0x6d, 0x5f, 0x61, 0x64
        /*00bd*/ 	.byte	0x64, 0x72, 0x20, 0x3e, 0x3e, 0x20, 0x31, 0x36, 0x29, 0x20, 0x2f, 0x20, 0x33, 0x32, 0x29, 0x20
        /*00cd*/ 	.byte	0x25, 0x20, 0x34, 0x29, 0x00
	.type		__unnamed_1,@object
	.size		__unnamed_1,(__unnamed_2 - __unnamed_1)
__unnamed_1:
        /*00d2*/ 	.byte	0x61, 0x75, 0x74, 0x6f, 0x20, 0x63, 0x75, 0x74, 0x65, 0x3a, 0x3a, 0x61, 0x73, 0x5f, 0x70, 0x6f
        /* <DEDUP_REMOVED lines=24> */
        /*0262*/ 	.byte	0x30, 0x34, 0x38, 0x3e, 0x3e, 0x3e, 0x3e, 0x5d, 0x00
	.type		__unnamed_2,@object
	.size		__unnamed_2,(.L_2 - __unnamed_2)
__unnamed_2:
        /* <DEDUP_REMOVED lines=45> */
        /*053b*/ 	.byte	0x3e, 0x3e, 0x3e, 0x5d, 0x00
.L_2:


//--------------------- .nv.shared._ZN7cutlass13device_kernelINS_4conv6kernel13ConvUniversalINS1_16ConvProblemShapeILNS1_8OperatorE1ELi2EEENS1_10collective14CollectiveConvINS1_47MainloopSm100TmaUmmaWarpSpecializedImplicitGemmILS5_1ELi13ELi2ELi1ELi2EN4cute5tupleIJNSA_1CILi2EEENSC_ILi1EEESE_EEEEENSB_IJNSC_ILi64EEESH_NSB_IJSH_EEEEEENS_10bfloat16_tESK_NSA_8TiledMMAINSA_8MMA_AtomIJNSA_20SM100_MMA_F16BF16_SSISK_SK_fLi64ELi64ELNSA_4UMMA5MajorE0ELSP_1ELNSO_7ScaleInE0ELSQ_0EEEEEENSA_6LayoutINSB_IJSE_SE_SE_EEENSB_IJNSC_ILi0EEESV_SV_EEEEENSB_IJNSA_10UnderscoreESY_SY_EEEEENS7_6detail27Sm100ImplicitGemmTileTraitsINSA_20SM90_TMA_LOAD_IM2COLENSA_14ComposedLayoutINSA_7SwizzleILi3ELi4ELi3EEENSA_18smem_ptr_flag_bitsILi16EEENST_INSB_IJNSC_ILi8EEESH_EEENSB_IJSH_SE_EEEEEEEvEENS12_INSA_23SM90_TMA_LOAD_MULTICASTENS14_IS16_S18_NST_INSB_IJSH_S19_EEENSB_IJSE_SH_EEEEEEEvEEEENS_8epilogue10collective18CollectiveEpilogueINS1M_23Sm100TmaWarpSpecializedILi3ELi2ELi16ELb1ELb0EEEJSJ_NSB_IJNST_ISH_SE_EENST_INSC_ILi32EEESE_EEEEESK_NSB_IJNSB_IJlllEEESE_SV_EEESK_S1W_NS1M_6fusion15FusionCallbacksIS1Q_NS1X_17LinearCombinationISK_fSK_fLNS_15FloatRoundStyleE2EEESJ_S1U_JEEENSA_5SM1004TMEM4LOAD26SM100_TMEM_LOAD_16dp256b4xES13_NS14_INS15_ILi2ELi4ELi3EEES18_NST_INSB_IJS19_S1S_EEENSB_IJS1S_SE_EEEEEEENSA_17SM75_U32x4_LDSM_NENSA_21SM90_TMA_STORE_IM2COLES2B_NSA_17SM90_U32x4_STSM_NENSA_39AutoVectorizingCopyWithAssumedAlignmentILi128EEEEEEvvEEEEvNT_6ParamsE --------------------------
	.section	.nv.shared._ZN7cutlass13device_kernelINS_4conv6kernel13ConvUniversalINS1_16ConvProblemShapeILNS1_8OperatorE1ELi2EEENS1_10collective14CollectiveConvINS1_47MainloopSm100TmaUmmaWarpSpecializedImplicitGemmILS5_1ELi13ELi2ELi1ELi2EN4cute5tupleIJNSA_1CILi2EEENSC_ILi1EEESE_EEEEENSB_IJNSC_ILi64EEESH_NSB_IJSH_EEEEEENS_10bfloat16_tESK_NSA_8TiledMMAINSA_8MMA_AtomIJNSA_20SM100_MMA_F16BF16_SSISK_SK_fLi64ELi64ELNSA_4UMMA5MajorE0ELSP_1ELNSO_7ScaleInE0ELSQ_0EEEEEENSA_6LayoutINSB_IJSE_SE_SE_EEENSB_IJNSC_ILi0EEESV_SV_EEEEENSB_IJNSA_10UnderscoreESY_SY_EEEEENS7_6detail27Sm100ImplicitGemmTileTraitsINSA_20SM90_TMA_LOAD_IM2COLENSA_14ComposedLayoutINSA_7SwizzleILi3ELi4ELi3EEENSA_18smem_ptr_flag_bitsILi16EEENST_INSB_IJNSC_ILi8EEESH_EEENSB_IJSH_SE_EEEEEEEvEENS12_INSA_23SM90_TMA_LOAD_MULTICASTENS14_IS16_S18_NST_INSB_IJSH_S19_EEENSB_IJSE_SH_EEEEEEEvEEEENS_8epilogue10collective18CollectiveEpilogueINS1M_23Sm100TmaWarpSpecializedILi3ELi2ELi16ELb1ELb0EEEJSJ_NSB_IJNST_ISH_SE_EENST_INSC_ILi32EEESE_EEEEESK_NSB_IJNSB_IJlllEEESE_SV_EEESK_S1W_NS1M_6fusion15FusionCallbacksIS1Q_NS1X_17LinearCombinationISK_fSK_fLNS_15FloatRoundStyleE2EEESJ_S1U_JEEENSA_5SM1004TMEM4LOAD26SM100_TMEM_LOAD_16dp256b4xES13_NS14_INS15_ILi2ELi4ELi3EEES18_NST_INSB_IJS19_S1S_EEENSB_IJS1S_SE_EEEEEEENSA_17SM75_U32x4_LDSM_NENSA_21SM90_TMA_STORE_IM2COLES2B_NSA_17SM90_U32x4_STSM_NENSA_39AutoVectorizingCopyWithAssumedAlignmentILi128EEEEEEvvEEEEvNT_6ParamsE,"aw",@nobits
	.sectionflags	@""
	.align	16
	.zero		1024


//--------------------- .nv.shared.reserved.0     --------------------------
	.section	.nv.shared.reserved.0,"aw",@nobits
	.weak		__nv_reservedSMEM_offset_0_alias
	.size		__nv_reservedSMEM_offset_0_alias, 0, 64
	.other		__nv_reservedSMEM_offset_0_alias,@"STO_CUDA_RESERVED_SHARED STV_DEFAULT"
__nv_reservedSMEM_offset_0_alias:
	.zero		0
.nv.shared.reserved.0:
	.zero		64
	.weak		__nv_reservedSMEM_tcgen05_partition
	.type		__nv_reservedSMEM_tcgen05_partition,@object
	.size		__nv_reservedSMEM_tcgen05_partition,(.L_0 - __nv_reservedSMEM_tcgen05_partition)
__nv_reservedSMEM_tcgen05_partition:
	.zero		32
.L_0:


//--------------------- .nv.global                --------------------------
	.section	.nv.global,"aw",@nobits
.nv.global:
	.type		_ZN39_INTERNAL_a51001f7_4_k_cu_1b18aa20_30684cute1_E,@object
	.size		_ZN39_INTERNAL_a51001f7_4_k_cu_1b18aa20_30684cute1_E,(_ZN39_INTERNAL_a51001f7_4_k_cu_1b18aa20_30684cuda3std3__45__cpo6cbeginE - _ZN39_INTERNAL_a51001f7_4_k_cu_1b18aa20_30684cute1_E)
_ZN39_INTERNAL_a51001f7_4_k_cu_1b18aa20_30684cute1_E:
	.zero		1
	.type		_ZN39_INTERNAL_a51001f7_4_k_cu_1b18aa20_30684cuda3std3__45__cpo6cbeginE,@object
	.size		_ZN39_INTERNAL_a51001f7_4_k_cu_1b18aa20_30684cuda3std3__45__cpo6cbeginE,(_ZN39_INTERNAL_a51001f7_4_k_cu_1b18aa20_30684cuda3std3__48in_placeE - _ZN39_INTERNAL_a51001f7_4_k_cu_1b18aa20_30684cuda3std3__45__cpo6cbeginE)
_ZN39_INTERNAL_a51001f7_4_k_cu_1b18aa20_30684cuda3std3__45__cpo6cbeginE:
	.zero		1
	.type		_ZN39_INTERNAL_a51001f7_4_k_cu_1b18aa20_30684cuda3std3__48in_placeE,@object
	.size		_ZN39_INTERNAL_a51001f7_4_k_cu_1b18aa20_30684cuda3std3__48in_placeE,(_ZN39_INTERNAL_a51001f7_4_k_cu_1b18aa20_30684cuda3std6ranges3__45__cpo9iter_moveE - _ZN39_INTERNAL_a51001f7_4_k_cu_1b18aa20_30684cuda3std3__48in_placeE)
_ZN39_INTERNAL_a51001f7_4_k_cu_1b18aa20_30684cuda3std3__48in_placeE:
	.zero		1
	.type		_ZN39_INTERNAL_a51001f7_4_k_cu_1b18aa20_30684cuda3std6ranges3__45__cpo9iter_moveE,@object
	.size		_ZN39_INTERNAL_a51001f7_4_k_cu_1b18aa20_30684cuda3std6ranges3__45__cpo9iter_moveE,(_ZN39_INTERNAL_a51001f7_4_k_cu_1b18aa20_30684cuda3std3__45__cpo5beginE - _ZN39_INTERNAL_a51001f7_4_k_cu_1b18aa20_30684cuda3std6ranges3__45__cpo9iter_moveE)
_ZN39_INTERNAL_a51001f7_4_k_cu_1b18aa20_30684cuda3std6ranges3__45__cpo9iter_moveE:
	.zero		1
	.type		_ZN39_INTERNAL_a51001f7_4_k_cu_1b18aa20_30684cuda3std3__45__cpo5beginE,@object
	.size		_ZN39_INTERNAL_a51001f7_4_k_cu_1b18aa20_30684cuda3std3__45__cpo5beginE,(_ZN39_INTERNAL_a51001f7_4_k_cu_1b18aa20_30684cuda3std3__441_GLOBAL__N__a51001f7_4_k_cu_1b18aa20_30686ignoreE - _ZN39_INTERNAL_a51001f7_4_k_cu_1b18aa20_30684cuda3std3__45__cpo5beginE)
_ZN39_INTERNAL_a51001f7_4_k_cu_1b18aa20_30684cuda3std3__45__cpo5beginE:
	.zero		1
	.type		_ZN39_INTERNAL_a51001f7_4_k_cu_1b18aa20_30684cuda3std3__441_GLOBAL__N__a51001f7_4_k_cu_1b18aa20_30686ignoreE,@object
	.size		_ZN39_INTERNAL_a51001f7_4_k_cu_1b18aa20_30684cuda3std3__441_GLOBAL__N__a51001f7_4_k_cu_1b18aa20_30686ignoreE,(_ZN39_INTERNAL_a51001f7_4_k_cu_1b18aa20_30684cute7productE - _ZN39_INTERNAL_a51001f7_4_k_cu_1b18aa20_30684cuda3std3__441_GLOBAL__N__a51001f7_4_k_cu_1b18aa20_30686ignoreE)
_ZN39_INTERNAL_a51001f7_4_k_cu_1b18aa20_30684cuda3std3__441_GLOBAL__N__a51001f7_4_k_cu_1b18aa20_30686ignoreE:
	.zero		1
	.type		_ZN39_INTERNAL_a51001f7_4_k_cu_1b18aa20_30684cute7productE,@object
	.size		_ZN39_INTERNAL_a51001f7_4_k_cu_1b18aa20_30684cute7productE,(_ZN39_INTERNAL_a51001f7_4_k_cu_1b18aa20_30684cuda3std3__45__cpo3endE - _ZN39_INTERNAL_a51001f7_4_k_cu_1b18aa20_30684cute7productE)
_ZN39_INTERNAL_a51001f7_4_k_cu_1b18aa20_30684cute7productE:
	.zero		1
	.type		_ZN39_INTERNAL_a51001f7_4_k_cu_1b18aa20_30684cuda3std3__45__cpo3endE,@object
	.size		_ZN39_INTERNAL_a51001f7_4_k_cu_1b18aa20_30684cuda3std3__45__cpo3endE,(_ZN39_INTERNAL_a51001f7_4_k_cu_1b18aa20_30684cuda3std3__419piecewise_constructE - _ZN39_INTERNAL_a51001f7_4_k_cu_1b18aa20_30684cuda3std3__45__cpo3endE)
_ZN39_INTERNAL_a51001f7_4_k_cu_1b18aa20_30684cuda3std3__45__cpo3endE:
	.zero		1
	.type		_ZN39_INTERNAL_a51001f7_4_k_cu_1b18aa20_30684cuda3std3__419piecewise_constructE,@object
	.size		_ZN39_INTERNAL_a51001f7_4_k_cu_1b18aa20_30684cuda3std3__419piecewise_constructE,(_ZN39_INTERNAL_a51001f7_4_k_cu_1b18aa20_30684cuda3std3__45__cpo4cendE - _ZN39_INTERNAL_a51001f7_4_k_cu_1b18aa20_30684cuda3std3__419piecewise_constructE)
_ZN39_INTERNAL_a51001f7_4_k_cu_1b18aa20_30684cuda3std3__419piecewise_constructE:
	.zero		1
	.type		_ZN39_INTERNAL_a51001f7_4_k_cu_1b18aa20_30684cuda3std3__45__cpo4cendE,@object
	.size		_ZN39_INTERNAL_a51001f7_4_k_cu_1b18aa20_30684cuda3std3__45__cpo4cendE,(_ZN39_INTERNAL_a51001f7_4_k_cu_1b18aa20_30684cuda3std6ranges3__45__cpo4swapE - _ZN39_INTERNAL_a51001f7_4_k_cu_1b18aa20_30684cuda3std3__45__cpo4cendE)
_ZN39_INTERNAL_a51001f7_4_k_cu_1b18aa20_30684cuda3std3__45__cpo4cendE:
	.zero		1
	.type		_ZN39_INTERNAL_a51001f7_4_k_cu_1b18aa20_30684cuda3std6ranges3__45__cpo4swapE,@object
	.size		_ZN39_INTERNAL_a51001f7_4_k_cu_1b18aa20_30684cuda3std6ranges3__45__cpo4swapE,(.L_10 - _ZN39_INTERNAL_a51001f7_4_k_cu_1b18aa20_30684cuda3std6ranges3__45__cpo4swapE)
_ZN39_INTERNAL_a51001f7_4_k_cu_1b18aa20_30684cuda3std6ranges3__45__cpo4swapE:
	.zero		1
.L_10:


//--------------------- .nv.constant0._ZN7cutlass13device_kernelINS_4conv6kernel13ConvUniversalINS1_16ConvProblemShapeILNS1_8OperatorE1ELi2EEENS1_10collective14CollectiveConvINS1_47MainloopSm100TmaUmmaWarpSpecializedImplicitGemmILS5_1ELi13ELi2ELi1ELi2EN4cute5tupleIJNSA_1CILi2EEENSC_ILi1EEESE_EEEEENSB_IJNSC_ILi64EEESH_NSB_IJSH_EEEEEENS_10bfloat16_tESK_NSA_8TiledMMAINSA_8MMA_AtomIJNSA_20SM100_MMA_F16BF16_SSISK_SK_fLi64ELi64ELNSA_4UMMA5MajorE0ELSP_1ELNSO_7ScaleInE0ELSQ_0EEEEEENSA_6LayoutINSB_IJSE_SE_SE_EEENSB_IJNSC_ILi0EEESV_SV_EEEEENSB_IJNSA_10UnderscoreESY_SY_EEEEENS7_6detail27Sm100ImplicitGemmTileTraitsINSA_20SM90_TMA_LOAD_IM2COLENSA_14ComposedLayoutINSA_7SwizzleILi3ELi4ELi3EEENSA_18smem_ptr_flag_bitsILi16EEENST_INSB_IJNSC_ILi8EEESH_EEENSB_IJSH_SE_EEEEEEEvEENS12_INSA_23SM90_TMA_LOAD_MULTICASTENS14_IS16_S18_NST_INSB_IJSH_S19_EEENSB_IJSE_SH_EEEEEEEvEEEENS_8epilogue10collective18CollectiveEpilogueINS1M_23Sm100TmaWarpSpecializedILi3ELi2ELi16ELb1ELb0EEEJSJ_NSB_IJNST_ISH_SE_EENST_INSC_ILi32EEESE_EEEEESK_NSB_IJNSB_IJlllEEESE_SV_EEESK_S1W_NS1M_6fusion15FusionCallbacksIS1Q_NS1X_17LinearCombinationISK_fSK_fLNS_15FloatRoundStyleE2EEESJ_S1U_JEEENSA_5SM1004TMEM4LOAD26SM100_TMEM_LOAD_16dp256b4xES13_NS14_INS15_ILi2ELi4ELi3EEES18_NST_INSB_IJS19_S1S_EEENSB_IJS1S_SE_EEEEEEENSA_17SM75_U32x4_LDSM_NENSA_21SM90_TMA_STORE_IM2COLES2B_NSA_17SM90_U32x4_STSM_NENSA_39AutoVectorizingCopyWithAssumedAlignmentILi128EEEEEEvvEEEEvNT_6ParamsE --------------------------
	.section	.nv.constant0._ZN7cutlass13device_kernelINS_4conv6kernel13ConvUniversalINS1_16ConvProblemShapeILNS1_8OperatorE1ELi2EEENS1_10collective14CollectiveConvINS1_47MainloopSm100TmaUmmaWarpSpecializedImplicitGemmILS5_1ELi13ELi2ELi1ELi2EN4cute5tupleIJNSA_1CILi2EEENSC_ILi1EEESE_EEEEENSB_IJNSC_ILi64EEESH_NSB_IJSH_EEEEEENS_10bfloat16_tESK_NSA_8TiledMMAINSA_8MMA_AtomIJNSA_20SM100_MMA_F16BF16_SSISK_SK_fLi64ELi64ELNSA_4UMMA5MajorE0ELSP_1ELNSO_7ScaleInE0ELSQ_0EEEEEENSA_6LayoutINSB_IJSE_SE_SE_EEENSB_IJNSC_ILi0EEESV_SV_EEEEENSB_IJNSA_10UnderscoreESY_SY_EEEEENS7_6detail27Sm100ImplicitGemmTileTraitsINSA_20SM90_TMA_LOAD_IM2COLENSA_14ComposedLayoutINSA_7SwizzleILi3ELi4ELi3EEENSA_18smem_ptr_flag_bitsILi16EEENST_INSB_IJNSC_ILi8EEESH_EEENSB_IJSH_SE_EEEEEEEvEENS12_INSA_23SM90_TMA_LOAD_MULTICASTENS14_IS16_S18_NST_INSB_IJSH_S19_EEENSB_IJSE_SH_EEEEEEEvEEEENS_8epilogue10collective18CollectiveEpilogueINS1M_23Sm100TmaWarpSpecializedILi3ELi2ELi16ELb1ELb0EEEJSJ_NSB_IJNST_ISH_SE_EENST_INSC_ILi32EEESE_EEEEESK_NSB_IJNSB_IJlllEEESE_SV_EEESK_S1W_NS1M_6fusion15FusionCallbacksIS1Q_NS1X_17LinearCombinationISK_fSK_fLNS_15FloatRoundStyleE2EEESJ_S1U_JEEENSA_5SM1004TMEM4LOAD26SM100_TMEM_LOAD_16dp256b4xES13_NS14_INS15_ILi2ELi4ELi3EEES18_NST_INSB_IJS19_S1S_EEENSB_IJS1S_SE_EEEEEEENSA_17SM75_U32x4_LDSM_NENSA_21SM90_TMA_STORE_IM2COLES2B_NSA_17SM90_U32x4_STSM_NENSA_39AutoVectorizingCopyWithAssumedAlignmentILi128EEEEEEvvEEEEvNT_6ParamsE,"a",@progbits
	.sectionflags	@""
	.align	4
.nv.constant0._ZN7cutlass13device_kernelINS_4conv6kernel13ConvUniversalINS1_16ConvProblemShapeILNS1_8OperatorE1ELi2EEENS1_10collective14CollectiveConvINS1_47MainloopSm100TmaUmmaWarpSpecializedImplicitGemmILS5_1ELi13ELi2ELi1ELi2EN4cute5tupleIJNSA_1CILi2EEENSC_ILi1EEESE_EEEEENSB_IJNSC_ILi64EEESH_NSB_IJSH_EEEEEENS_10bfloat16_tESK_NSA_8TiledMMAINSA_8MMA_AtomIJNSA_20SM100_MMA_F16BF16_SSISK_SK_fLi64ELi64ELNSA_4UMMA5MajorE0ELSP_1ELNSO_7ScaleInE0ELSQ_0EEEEEENSA_6LayoutINSB_IJSE_SE_SE_EEENSB_IJNSC_ILi0EEESV_SV_EEEEENSB_IJNSA_10UnderscoreESY_SY_EEEEENS7_6detail27Sm100ImplicitGemmTileTraitsINSA_20SM90_TMA_LOAD_IM2COLENSA_14ComposedLayoutINSA_7SwizzleILi3ELi4ELi3EEENSA_18smem_ptr_flag_bitsILi16EEENST_INSB_IJNSC_ILi8EEESH_EEENSB_IJSH_SE_EEEEEEEvEENS12_INSA_23SM90_TMA_LOAD_MULTICASTENS14_IS16_S18_NST_INSB_IJSH_S19_EEENSB_IJSE_SH_EEEEEEEvEEEENS_8epilogue10collective18CollectiveEpilogueINS1M_23Sm100TmaWarpSpecializedILi3ELi2ELi16ELb1ELb0EEEJSJ_NSB_IJNST_ISH_SE_EENST_INSC_ILi32EEESE_EEEEESK_NSB_IJNSB_IJlllEEESE_SV_EEESK_S1W_NS1M_6fusion15FusionCallbacksIS1Q_NS1X_17LinearCombinationISK_fSK_fLNS_15FloatRoundStyleE2EEESJ_S1U_JEEENSA_5SM1004TMEM4LOAD26SM100_TMEM_LOAD_16dp256b4xES13_NS14_INS15_ILi2ELi4ELi3EEES18_NST_INSB_IJS19_S1S_EEENSB_IJS1S_SE_EEEEEEENSA_17SM75_U32x4_LDSM_NENSA_21SM90_TMA_STORE_IM2COLES2B_NSA_17SM90_U32x4_STSM_NENSA_39AutoVectorizingCopyWithAssumedAlignmentILi128EEEEEEvvEEEEvNT_6ParamsE:
	.zero		2944


//--------------------- SYMBOLS --------------------------

	.type		.nv.reservedSmem.offset0,@object
	.size		.nv.reservedSmem.offset0,0x4
	.type		.nv.reservedSmem.cap,@object
	.size		.nv.reservedSmem.cap,0x4
	.type		__assertfail,@function
